	.target	sm_100a

	.elftype	@"ET_EXEC"


//--------------------- .note.nv.tkinfo           --------------------------
	.section	.note.nv.tkinfo,"",@"SHT_NOTE"
	.sectionflags	@"SHF_NOTE_NV_TKINFO"
	.tkinfo
        /*0018*/ 	.word	0x00000002
        /*0030*/ 	.string	""
        /*0030*/ 	.string	"ptxas"
        /*0030*/ 	.string	"Cuda compilation tools, release 13.0, V13.0.88"
        /*0030*/ 	.string	"Build cuda_13.0.r13.0/compiler.36424714_0"
        /*0030*/ 	.string	"-arch sm_100a -m 64 "



//--------------------- .note.nv.cuinfo           --------------------------
	.section	.note.nv.cuinfo,"",@"SHT_NOTE"
	.sectionflags	@"SHF_NOTE_NV_CUINFO"
        /*0018*/ 	.short	0x0002
        /*001a*/ 	.short	0x0064
        /*001c*/ 	.short	0x0082
	.zero		2


//--------------------- .nv.info                  --------------------------
	.section	.nv.info,"",@"SHT_CUDA_INFO"
	.align	4


	//----- nvinfo : EIATTR_REGCOUNT
	.align		4
        /*0000*/ 	.byte	0x04, 0x2f
        /*0002*/ 	.short	(.L_19 - .L_18)
	.align		4
.L_18:
        /*0004*/ 	.word	index@(_ZN7cutlass13device_kernelINS_4gemm6kernel13GemmUniversalIN4cute5tupleIJiiiiEEENS1_10collective13CollectiveMmaINS1_35MainloopSm100TmaUmmaWarpSpecializedILi8ELi2ELi4ENS5_IJNS4_1CILi1EEESB_SB_EEEEENS5_IJNSA_ILi64EEENSA_ILi128EEESF_EEENS_12float_e4m3_tENS5_IJlSB_lEEESH_SI_NS4_8TiledMMAINS4_8MMA_AtomIJNS4_10MMA_TraitsINS4_19SM100_MMA_F8F6F4_SSEJSH_SH_fSE_SF_NS4_17integral_constantINS4_4UMMA5MajorELSP_0EEESQ_NSN_INSO_7ScaleInELSR_0EEESS_EEEEEENS4_6LayoutISC_NS5_IJNSA_ILi0EEESW_SW_EEEEENS5_IJNS4_10UnderscoreESZ_SZ_EEEEENS4_13SM90_TMA_LOADENS4_14ComposedLayoutINS4_7SwizzleILi3ELi4ELi3EEENS4_18smem_ptr_flag_bitsILi8EEENSV_INS5_IJNSA_ILi8EEESF_EEENS5_IJSF_SB_EEEEEEEvNS4_8identityES12_S1C_vS1D_EENS_8epilogue10collective18CollectiveEpilogueINS1F_23Sm100TmaWarpSpecializedILi2ELi2ELi32ELb0ELb0EEEJSG_NS5_IJNSV_ISE_SB_EES1K_EEESH_SI_SH_SI_NS1F_6fusion15FusionCallbacksIS1J_NS1M_17LinearCombinationISH_fSH_fLNS_15FloatRoundStyleE2EEESG_S1L_JEEENS4_5SM1004TMEM4LOAD26SM100_TMEM_LOAD_16dp32b32xES12_NS13_INS14_ILi2ELi4ELi3EEES17_NSV_INS5_IJS18_SE_EEENS5_IJSE_SB_EEEEEEENS4_39AutoVectorizingCopyWithAssumedAlignmentILi128EEENS4_14SM90_TMA_STOREES20_S22_S22_EEEvvEEEEvNT_6ParamsE)
        /*0008*/ 	.word	0x00000080


	//----- nvinfo : EIATTR_FRAME_SIZE
	.align		4
.L_19:
        /*000c*/ 	.byte	0x04, 0x11
        /*000e*/ 	.short	(.L_21 - .L_20)
	.align		4
.L_20:
        /*0010*/ 	.word	index@($__internal_2_$__cuda_sm10x_tcgen05_guardrail_trap_unallocated_columns_being_dealloced)
        /*0014*/ 	.word	0x00000000


	//----- nvinfo : EIATTR_FRAME_SIZE
	.align		4
.L_21:
        /*0018*/ 	.byte	0x04, 0x11
        /*001a*/ 	.short	(.L_23 - .L_22)
	.align		4
.L_22:
        /*001c*/ 	.word	index@($__internal_1_$__cuda_sm10x_tcgen05_guardrail_trap_phase_invalid_during_alloc)
        /*0020*/ 	.word	0x00000000


	//----- nvinfo : EIATTR_FRAME_SIZE
	.align		4
.L_23:
        /*0024*/ 	.byte	0x04, 0x11
        /*0026*/ 	.short	(.L_25 - .L_24)
	.align		4
.L_24:
        /*0028*/ 	.word	index@($__internal_0_$__cuda_sm10x_tcgen05_guardrail_trap_col_being_dealloced_not_returned_by_alloc)
        /*002c*/ 	.word	0x00000000


	//----- nvinfo : EIATTR_FRAME_SIZE
	.align		4
.L_25:
        /*0030*/ 	.byte	0x04, 0x11
        /*0032*/ 	.short	(.L_27 - .L_26)
	.align		4
.L_26:
        /*0034*/ 	.word	index@(_ZN7cutlass13device_kernelINS_4gemm6kernel13GemmUniversalIN4cute5tupleIJiiiiEEENS1_10collective13CollectiveMmaINS1_35MainloopSm100TmaUmmaWarpSpecializedILi8ELi2ELi4ENS5_IJNS4_1CILi1EEESB_SB_EEEEENS5_IJNSA_ILi64EEENSA_ILi128EEESF_EEENS_12float_e4m3_tENS5_IJlSB_lEEESH_SI_NS4_8TiledMMAINS4_8MMA_AtomIJNS4_10MMA_TraitsINS4_19SM100_MMA_F8F6F4_SSEJSH_SH_fSE_SF_NS4_17integral_constantINS4_4UMMA5MajorELSP_0EEESQ_NSN_INSO_7ScaleInELSR_0EEESS_EEEEEENS4_6LayoutISC_NS5_IJNSA_ILi0EEESW_SW_EEEEENS5_IJNS4_10UnderscoreESZ_SZ_EEEEENS4_13SM90_TMA_LOADENS4_14ComposedLayoutINS4_7SwizzleILi3ELi4ELi3EEENS4_18smem_ptr_flag_bitsILi8EEENSV_INS5_IJNSA_ILi8EEESF_EEENS5_IJSF_SB_EEEEEEEvNS4_8identityES12_S1C_vS1D_EENS_8epilogue10collective18CollectiveEpilogueINS1F_23Sm100TmaWarpSpecializedILi2ELi2ELi32ELb0ELb0EEEJSG_NS5_IJNSV_ISE_SB_EES1K_EEESH_SI_SH_SI_NS1F_6fusion15FusionCallbacksIS1J_NS1M_17LinearCombinationISH_fSH_fLNS_15FloatRoundStyleE2EEESG_S1L_JEEENS4_5SM1004TMEM4LOAD26SM100_TMEM_LOAD_16dp32b32xES12_NS13_INS14_ILi2ELi4ELi3EEES17_NSV_INS5_IJS18_SE_EEENS5_IJSE_SB_EEEEEEENS4_39AutoVectorizingCopyWithAssumedAlignmentILi128EEENS4_14SM90_TMA_STOREES20_S22_S22_EEEvvEEEEvNT_6ParamsE)
        /*0038*/ 	.word	0x00000000


	//----- nvinfo : EIATTR_MIN_STACK_SIZE
	.align		4
.L_27:
        /*003c*/ 	.byte	0x04, 0x12
        /*003e*/ 	.short	(.L_29 - .L_28)
	.align		4
.L_28:
        /*0040*/ 	.word	index@(_ZN7cutlass13device_kernelINS_4gemm6kernel13GemmUniversalIN4cute5tupleIJiiiiEEENS1_10collective13CollectiveMmaINS1_35MainloopSm100TmaUmmaWarpSpecializedILi8ELi2ELi4ENS5_IJNS4_1CILi1EEESB_SB_EEEEENS5_IJNSA_ILi64EEENSA_ILi128EEESF_EEENS_12float_e4m3_tENS5_IJlSB_lEEESH_SI_NS4_8TiledMMAINS4_8MMA_AtomIJNS4_10MMA_TraitsINS4_19SM100_MMA_F8F6F4_SSEJSH_SH_fSE_SF_NS4_17integral_constantINS4_4UMMA5MajorELSP_0EEESQ_NSN_INSO_7ScaleInELSR_0EEESS_EEEEEENS4_6LayoutISC_NS5_IJNSA_ILi0EEESW_SW_EEEEENS5_IJNS4_10UnderscoreESZ_SZ_EEEEENS4_13SM90_TMA_LOADENS4_14ComposedLayoutINS4_7SwizzleILi3ELi4ELi3EEENS4_18smem_ptr_flag_bitsILi8EEENSV_INS5_IJNSA_ILi8EEESF_EEENS5_IJSF_SB_EEEEEEEvNS4_8identityES12_S1C_vS1D_EENS_8epilogue10collective18CollectiveEpilogueINS1F_23Sm100TmaWarpSpecializedILi2ELi2ELi32ELb0ELb0EEEJSG_NS5_IJNSV_ISE_SB_EES1K_EEESH_SI_SH_SI_NS1F_6fusion15FusionCallbacksIS1J_NS1M_17LinearCombinationISH_fSH_fLNS_15FloatRoundStyleE2EEESG_S1L_JEEENS4_5SM1004TMEM4LOAD26SM100_TMEM_LOAD_16dp32b32xES12_NS13_INS14_ILi2ELi4ELi3EEES17_NSV_INS5_IJS18_SE_EEENS5_IJSE_SB_EEEEEEENS4_39AutoVectorizingCopyWithAssumedAlignmentILi128EEENS4_14SM90_TMA_STOREES20_S22_S22_EEEvvEEEEvNT_6ParamsE)
        /*0044*/ 	.word	0x00000000
.L_29:


//--------------------- .nv.compat                --------------------------
	.section	.nv.compat,"",@"SHT_CUDA_COMPAT_INFO"
	.align	4
        /*0000*/ 	.byte	0x02, 0x09, 0x01, 0x00, 0x02, 0x02, 0x02, 0x00, 0x02, 0x05, 0x05, 0x00, 0x03, 0x07, 0x01, 0x01
        /*0010*/ 	.byte	0x02, 0x03, 0x01, 0x00, 0x02, 0x06, 0x01, 0x00, 0x04, 0x0b, 0x08, 0x00, 0x09, 0x00, 0x00, 0x00
        /*0020*/ 	.byte	0x00, 0x00, 0x00, 0x00


//--------------------- .nv.info._ZN7cutlass13device_kernelINS_4gemm6kernel13GemmUniversalIN4cute5tupleIJiiiiEEENS1_10collective13CollectiveMmaINS1_35MainloopSm100TmaUmmaWarpSpecializedILi8ELi2ELi4ENS5_IJNS4_1CILi1EEESB_SB_EEEEENS5_IJNSA_ILi64EEENSA_ILi128EEESF_EEENS_12float_e4m3_tENS5_IJlSB_lEEESH_SI_NS4_8TiledMMAINS4_8MMA_AtomIJNS4_10MMA_TraitsINS4_19SM100_MMA_F8F6F4_SSEJSH_SH_fSE_SF_NS4_17integral_constantINS4_4UMMA5MajorELSP_0EEESQ_NSN_INSO_7ScaleInELSR_0EEESS_EEEEEENS4_6LayoutISC_NS5_IJNSA_ILi0EEESW_SW_EEEEENS5_IJNS4_10UnderscoreESZ_SZ_EEEEENS4_13SM90_TMA_LOADENS4_14ComposedLayoutINS4_7SwizzleILi3ELi4ELi3EEENS4_18smem_ptr_flag_bitsILi8EEENSV_INS5_IJNSA_ILi8EEESF_EEENS5_IJSF_SB_EEEEEEEvNS4_8identityES12_S1C_vS1D_EENS_8epilogue10collective18CollectiveEpilogueINS1F_23Sm100TmaWarpSpecializedILi2ELi2ELi32ELb0ELb0EEEJSG_NS5_IJNSV_ISE_SB_EES1K_EEESH_SI_SH_SI_NS1F_6fusion15FusionCallbacksIS1J_NS1M_17LinearCombinationISH_fSH_fLNS_15FloatRoundStyleE2EEESG_S1L_JEEENS4_5SM1004TMEM4LOAD26SM100_TMEM_LOAD_16dp32b32xES12_NS13_INS14_ILi2ELi4ELi3EEES17_NSV_INS5_IJS18_SE_EEENS5_IJSE_SB_EEEEEEENS4_39AutoVectorizingCopyWithAssumedAlignmentILi128EEENS4_14SM90_TMA_STOREES20_S22_S22_EEEvvEEEEvNT_6ParamsE --------------------------
	.section	.nv.info._ZN7cutlass13device_kernelINS_4gemm6kernel13GemmUniversalIN4cute5tupleIJiiiiEEENS1_10collective13CollectiveMmaINS1_35MainloopSm100TmaUmmaWarpSpecializedILi8ELi2ELi4ENS5_IJNS4_1CILi1EEESB_SB_EEEEENS5_IJNSA_ILi64EEENSA_ILi128EEESF_EEENS_12float_e4m3_tENS5_IJlSB_lEEESH_SI_NS4_8TiledMMAINS4_8MMA_AtomIJNS4_10MMA_TraitsINS4_19SM100_MMA_F8F6F4_SSEJSH_SH_fSE_SF_NS4_17integral_constantINS4_4UMMA5MajorELSP_0EEESQ_NSN_INSO_7ScaleInELSR_0EEESS_EEEEEENS4_6LayoutISC_NS5_IJNSA_ILi0EEESW_SW_EEEEENS5_IJNS4_10UnderscoreESZ_SZ_EEEEENS4_13SM90_TMA_LOADENS4_14ComposedLayoutINS4_7SwizzleILi3ELi4ELi3EEENS4_18smem_ptr_flag_bitsILi8EEENSV_INS5_IJNSA_ILi8EEESF_EEENS5_IJSF_SB_EEEEEEEvNS4_8identityES12_S1C_vS1D_EENS_8epilogue10collective18CollectiveEpilogueINS1F_23Sm100TmaWarpSpecializedILi2ELi2ELi32ELb0ELb0EEEJSG_NS5_IJNSV_ISE_SB_EES1K_EEESH_SI_SH_SI_NS1F_6fusion15FusionCallbacksIS1J_NS1M_17LinearCombinationISH_fSH_fLNS_15FloatRoundStyleE2EEESG_S1L_JEEENS4_5SM1004TMEM4LOAD26SM100_TMEM_LOAD_16dp32b32xES12_NS13_INS14_ILi2ELi4ELi3EEES17_NSV_INS5_IJS18_SE_EEENS5_IJSE_SB_EEEEEEENS4_39AutoVectorizingCopyWithAssumedAlignmentILi128EEENS4_14SM90_TMA_STOREES20_S22_S22_EEEvvEEEEvNT_6ParamsE,"",@"SHT_CUDA_INFO"
	.sectionflags	@""
	.align	4


	//----- nvinfo : EIATTR_CUDA_API_VERSION
	.align		4
        /*0000*/ 	.byte	0x04, 0x37
        /*0002*/ 	.short	(.L_31 - .L_30)
.L_30:
        /*0004*/ 	.word	0x00000082


	//----- nvinfo : EIATTR_KPARAM_INFO
	.align		4
.L_31:
        /*0008*/ 	.byte	0x04, 0x17
        /*000a*/ 	.short	(.L_33 - .L_32)
.L_32:
        /*000c*/ 	.word	0x00000000
        /*0010*/ 	.short	0x0000
        /*0012*/ 	.short	0x0000
        /*0014*/ 	.byte	0x00, 0xf0, 0x01, 0x20


	//----- nvinfo : EIATTR_AT_ENTRY_FRAGMENTS
	.align		4
.L_33:
        /*0018*/ 	.byte	0x04, 0x4f
        /*001a*/ 	.short	(.L_35 - .L_34)


	//   ....[0]....
.L_34:
        /*001c*/ 	.word	0x00000006


	//----- nvinfo : EIATTR_RESERVED_SMEM_USED
	.align		4
.L_35:
        /*0020*/ 	.byte	0x01, 0x41
	.zero		2


	//----- nvinfo : EIATTR_SPARSE_MMA_MASK
	.align		4
        /*0024*/ 	.byte	0x03, 0x50
        /*0026*/ 	.short	0x0000


	//----- nvinfo : EIATTR_TCGEN05_1CTA_USED
	.align		4
        /*0028*/ 	.byte	0x01, 0x51
	.zero		2


	//----- nvinfo : EIATTR_MAXREG_COUNT
	.align		4
        /*002c*/ 	.byte	0x03, 0x1b
        /*002e*/ 	.short	0x00ff


	//----- nvinfo : EIATTR_NUM_BARRIERS
	.align		4
        /*0030*/ 	.byte	0x02, 0x4c
        /*0032*/ 	.byte	0x07
	.zero		1


	//----- nvinfo : EIATTR_EXTERNS
	.align		4
        /*0034*/ 	.byte	0x04, 0x0f
        /*0036*/ 	.short	(.L_37 - .L_36)


	//   ....[0]....
	.align		4
.L_36:
        /*0038*/ 	.word	index@(__assertfail)


	//----- nvinfo : EIATTR_MERCURY_ISA_VERSION
	.align		4
.L_37:
        /*003c*/ 	.byte	0x03, 0x5f
        /*003e*/ 	.short	0x0101


	//----- nvinfo : EIATTR_INT_WARP_WIDE_INSTR_OFFSETS
	.align		4
        /*0040*/ 	.byte	0x04, 0x31
        /*0042*/ 	.short	(.L_39 - .L_38)


	//   ....[0]....
.L_38:
        /*0044*/ 	.word	0x00001e30


	//   ....[1]....
        /*0048*/ 	.word	0x00003b20


	//   ....[2]....
        /*004c*/ 	.word	0x00003b40


	//   ....[3]....
        /*0050*/ 	.word	0x00003b70


	//   ....[4]....
        /*0054*/ 	.word	0x000044a0


	//   ....[5]....
        /*0058*/ 	.word	0x00004510


	//   ....[6]....
        /*005c*/ 	.word	0x000046f0


	//   ....[7]....
        /*0060*/ 	.word	0x00004850


	//----- nvinfo : EIATTR_COOP_GROUP_MASK_REGIDS
	.align		4
.L_39:
        /*0064*/ 	.byte	0x04, 0x29
        /*0066*/ 	.short	(.L_41 - .L_40)


	//   ....[0]....
.L_40:
        /*0068*/ 	.word	0xffffffff


	//   ....[1]....
        /*006c*/ 	.word	0xffffffff


	//   ....[2]....
        /*0070*/ 	.word	0xffffffff


	//   ....[3]....
        /*0074*/ 	.word	0xffffffff


	//   ....[4]....
        /*0078*/ 	.word	0xffffffff


	//   ....[5]....
        /*007c*/ 	.word	0xffffffff


	//   ....[6]....
        /*0080*/ 	.word	0xffffffff


	//   ....[7]....
        /*0084*/ 	.word	0xffffffff


	//   ....[8]....
        /*0088*/ 	.word	0xffffffff


	//   ....[9]....
        /*008c*/ 	.word	0xffffffff


	//   ....[10]....
        /*0090*/ 	.word	0xffffffff


	//   ....[11]....
        /*0094*/ 	.word	0xffffffff


	//   ....[12]....
        /*0098*/ 	.word	0xffffffff


	//----- nvinfo : EIATTR_COOP_GROUP_INSTR_OFFSETS
	.align		4
.L_41:
        /*009c*/ 	.byte	0x04, 0x28
        /*009e*/ 	.short	(.L_43 - .L_42)


	//   ....[0]....
.L_42:
        /*00a0*/ 	.word	0x00000090


	//   ....[1]....
        /*00a4*/ 	.word	0x000004d0


	//   ....[2]....
        /*00a8*/ 	.word	0x000006c0


	//   ....[3]....
        /*00ac*/ 	.word	0x00000820


	//   ....[4]....
        /*00b0*/ 	.word	0x00000920


	//   ....[5]....
        /*00b4*/ 	.word	0x00000a90


	//   ....[6]....
        /*00b8*/ 	.word	0x00000c30


	//   ....[7]....
        /*00bc*/ 	.word	0x00001d10


	//   ....[8]....
        /*00c0*/ 	.word	0x00002d30


	//   ....[9]....
        /*00c4*/ 	.word	0x00002f40


	//   ....[10]....
        /*00c8*/ 	.word	0x00002f70


	//   ....[11]....
        /*00cc*/ 	.word	0x00003a00


	//   ....[12]....
        /*00d0*/ 	.word	0x00003c30


	//----- nvinfo : EIATTR_VRC_CTA_INIT_COUNT
	.align		4
.L_43:
        /*00d4*/ 	.byte	0x02, 0x4a
        /*00d6*/ 	.byte	0x80
	.zero		1


	//----- nvinfo : EIATTR_SYSCALL_OFFSETS
	.align		4
        /*00d8*/ 	.byte	0x04, 0x46
        /*00da*/ 	.short	(.L_45 - .L_44)


	//   ....[0]....
.L_44:
        /*00dc*/ 	.word	0x00005290


	//   ....[1]....
        /*00e0*/ 	.word	0x000053d0


	//   ....[2]....
        /*00e4*/ 	.word	0x00005bd0


	//   ....[3]....
        /*00e8*/ 	.word	0x00006960


	//----- nvinfo : EIATTR_MBARRIER_INSTR_OFFSETS
	.align		4
.L_45:
        /*00ec*/ 	.byte	0x04, 0x39
        /*00ee*/ 	.short	(.L_47 - .L_46)


	//   ....[0]....
.L_46:
        /*00f0*/ 	.word	0x000005b0
        /*00f4*/ 	.word	0x000000ff
        /*00f8*/ 	.word	0x00000000
        /*00fc*/ 	.short	0x0100
        /*00fe*/ 	.byte	0x05
	.zero		1


	//   ....[1]....
        /*0100*/ 	.word	0x000005c0
        /*0104*/ 	.word	0x000000ff
        /*0108*/ 	.word	0x00000040
        /*010c*/ 	.short	0x0100
        /*010e*/ 	.byte	0x05
	.zero		1


	//   ....[2]....
        /*0110*/ 	.word	0x000005d0
        /*0114*/ 	.word	0x000000ff
        /*0118*/ 	.word	0x00000008
        /*011c*/ 	.short	0x0100
        /*011e*/ 	.byte	0x05
	.zero		1


	//   ....[3]....
        /*0120*/ 	.word	0x000005e0
        /*0124*/ 	.word	0x000000ff
        /*0128*/ 	.word	0x00000048
        /*012c*/ 	.short	0x0100
        /*012e*/ 	.byte	0x05
	.zero		1


	//   ....[4]....
        /*0130*/ 	.word	0x000005f0
        /*0134*/ 	.word	0x000000ff
        /*0138*/ 	.word	0x00000010
        /*013c*/ 	.short	0x0100
        /*013e*/ 	.byte	0x05
	.zero		1


	//   ....[5]....
        /*0140*/ 	.word	0x00000600
        /*0144*/ 	.word	0x000000ff
        /*0148*/ 	.word	0x00000050
        /*014c*/ 	.short	0x0100
        /*014e*/ 	.byte	0x05
	.zero		1


	//   ....[6]....
        /*0150*/ 	.word	0x00000610
        /*0154*/ 	.word	0x000000ff
        /*0158*/ 	.word	0x00000018
        /*015c*/ 	.short	0x0100
        /*015e*/ 	.byte	0x05
	.zero		1


	//   ....[7]....
        /*0160*/ 	.word	0x00000620
        /*0164*/ 	.word	0x000000ff
        /*0168*/ 	.word	0x00000058
        /*016c*/ 	.short	0x0100
        /*016e*/ 	.byte	0x05
	.zero		1


	//   ....[8]....
        /*0170*/ 	.word	0x00000630
        /*0174*/ 	.word	0x000000ff
        /*0178*/ 	.word	0x00000020
        /*017c*/ 	.short	0x0100
        /*017e*/ 	.byte	0x05
	.zero		1


	//   ....[9]....
        /*0180*/ 	.word	0x00000640
        /*0184*/ 	.word	0x000000ff
        /*0188*/ 	.word	0x00000060
        /*018c*/ 	.short	0x0100
        /*018e*/ 	.byte	0x05
	.zero		1


	//   ....[10]....
        /*0190*/ 	.word	0x00000650
        /*0194*/ 	.word	0x000000ff
        /*0198*/ 	.word	0x00000028
        /*019c*/ 	.short	0x0100
        /*019e*/ 	.byte	0x05
	.zero		1


	//   ....[11]....
        /*01a0*/ 	.word	0x00000660
        /*01a4*/ 	.word	0x000000ff
        /*01a8*/ 	.word	0x00000068
        /*01ac*/ 	.short	0x0100
        /*01ae*/ 	.byte	0x05
	.zero		1


	//   ....[12]....
        /*01b0*/ 	.word	0x00000670
        /*01b4*/ 	.word	0x000000ff
        /*01b8*/ 	.word	0x00000030
        /*01bc*/ 	.short	0x0100
        /*01be*/ 	.byte	0x05
	.zero		1


	//   ....[13]....
        /*01c0*/ 	.word	0x00000680
        /*01c4*/ 	.word	0x000000ff
        /*01c8*/ 	.word	0x00000070
        /*01cc*/ 	.short	0x0100
        /*01ce*/ 	.byte	0x05
	.zero		1


	//   ....[14]....
        /*01d0*/ 	.word	0x00000690
        /*01d4*/ 	.word	0x000000ff
        /*01d8*/ 	.word	0x00000038
        /*01dc*/ 	.short	0x0100
        /*01de*/ 	.byte	0x05
	.zero		1


	//   ....[15]....
        /*01e0*/ 	.word	0x000006a0
        /*01e4*/ 	.word	0x000000ff
        /*01e8*/ 	.word	0x00000078
        /*01ec*/ 	.short	0x0100
        /*01ee*/ 	.byte	0x05
	.zero		1


	//   ....[16]....
        /*01f0*/ 	.word	0x000007d0
        /*01f4*/ 	.word	0x000000ff
        /*01f8*/ 	.word	0x00000080
        /*01fc*/ 	.short	0x0100
        /*01fe*/ 	.byte	0x07
	.zero		1


	//   ....[17]....
        /*0200*/ 	.word	0x000007e0
        /*0204*/ 	.word	0x000000ff
        /*0208*/ 	.word	0x00000090
        /*020c*/ 	.short	0x0100
        /*020e*/ 	.byte	0x07
	.zero		1


	//   ....[18]....
        /*0210*/ 	.word	0x000007f0
        /*0214*/ 	.word	0x000000ff
        /*0218*/ 	.word	0x00000088
        /*021c*/ 	.short	0x0100
        /*021e*/ 	.byte	0x07
	.zero		1


	//   ....[19]....
        /*0220*/ 	.word	0x00000800
        /*0224*/ 	.word	0x000000ff
        /*0228*/ 	.word	0x00000098
        /*022c*/ 	.short	0x0100
        /*022e*/ 	.byte	0x07
	.zero		1


	//   ....[20]....
        /*0230*/ 	.word	0x000008f0
        /*0234*/ 	.word	0x000000ff
        /*0238*/ 	.word	0x000000a0
        /*023c*/ 	.short	0x0100
        /*023e*/ 	.byte	0x05
	.zero		1


	//   ....[21]....
        /*0240*/ 	.word	0x00000900
        /*0244*/ 	.word	0x000000ff
        /*0248*/ 	.word	0x000000a8
        /*024c*/ 	.short	0x0100
        /*024e*/ 	.byte	0x05
	.zero		1


	//   ....[22]....
        /*0250*/ 	.word	0x00000a40
        /*0254*/ 	.word	0x000000ff
        /*0258*/ 	.word	0x000000b0
        /*025c*/ 	.short	0x0100
        /*025e*/ 	.byte	0x05
	.zero		1


	//   ....[23]....
        /*0260*/ 	.word	0x00000a50
        /*0264*/ 	.word	0x000000ff
        /*0268*/ 	.word	0x000000c0
        /*026c*/ 	.short	0x0100
        /*026e*/ 	.byte	0x05
	.zero		1


	//   ....[24]....
        /*0270*/ 	.word	0x00000a60
        /*0274*/ 	.word	0x000000ff
        /*0278*/ 	.word	0x000000b8
        /*027c*/ 	.short	0x0100
        /*027e*/ 	.byte	0x05
	.zero		1


	//   ....[25]....
        /*0280*/ 	.word	0x00000a70
        /*0284*/ 	.word	0x000000ff
        /*0288*/ 	.word	0x000000c8
        /*028c*/ 	.short	0x0100
        /*028e*/ 	.byte	0x05
	.zero		1


	//   ....[26]....
        /*0290*/ 	.word	0x00000ba0
        /*0294*/ 	.word	0x000000ff
        /*0298*/ 	.word	0x000000d0
        /*029c*/ 	.short	0x0100
        /*029e*/ 	.byte	0x07
	.zero		1


	//   ....[27]....
        /*02a0*/ 	.word	0x00000bb0
        /*02a4*/ 	.word	0x000000ff
        /*02a8*/ 	.word	0x000000f0
        /*02ac*/ 	.short	0x0100
        /*02ae*/ 	.byte	0x07
	.zero		1


	//   ....[28]....
        /*02b0*/ 	.word	0x00000bc0
        /*02b4*/ 	.word	0x000000ff
        /*02b8*/ 	.word	0x000000d8
        /*02bc*/ 	.short	0x0100
        /*02be*/ 	.byte	0x07
	.zero		1


	//   ....[29]....
        /*02c0*/ 	.word	0x00000bd0
        /*02c4*/ 	.word	0x000000ff
        /*02c8*/ 	.word	0x000000f8
        /*02cc*/ 	.short	0x0100
        /*02ce*/ 	.byte	0x07
	.zero		1


	//   ....[30]....
        /*02d0*/ 	.word	0x00000be0
        /*02d4*/ 	.word	0x000000ff
        /*02d8*/ 	.word	0x000000e0
        /*02dc*/ 	.short	0x0100
        /*02de*/ 	.byte	0x07
	.zero		1


	//   ....[31]....
        /*02e0*/ 	.word	0x00000bf0
        /*02e4*/ 	.word	0x000000ff
        /*02e8*/ 	.word	0x00000100
        /*02ec*/ 	.short	0x0100
        /*02ee*/ 	.byte	0x07
	.zero		1


	//   ....[32]....
        /*02f0*/ 	.word	0x00000c00
        /*02f4*/ 	.word	0x000000ff
        /*02f8*/ 	.word	0x000000e8
        /*02fc*/ 	.short	0x0100
        /*02fe*/ 	.byte	0x07
	.zero		1


	//   ....[33]....
        /*0300*/ 	.word	0x00000c10
        /*0304*/ 	.word	0x000000ff
        /*0308*/ 	.word	0x00000108
        /*030c*/ 	.short	0x0100
        /*030e*/ 	.byte	0x07
	.zero		1


	//   ....[34]....
        /*0310*/ 	.word	0x00000d00
        /*0314*/ 	.word	0x000000ff
        /*0318*/ 	.word	0x00000110
        /*031c*/ 	.short	0x0100
        /*031e*/ 	.byte	0x05
	.zero		1


	//   ....[35]....
        /*0320*/ 	.word	0x00000d10
        /*0324*/ 	.word	0x000000ff
        /*0328*/ 	.word	0x00000120
        /*032c*/ 	.short	0x0100
        /*032e*/ 	.byte	0x05
	.zero		1


	//   ....[36]....
        /*0330*/ 	.word	0x00000d20
        /*0334*/ 	.word	0x000000ff
        /*0338*/ 	.word	0x00000118
        /*033c*/ 	.short	0x0100
        /*033e*/ 	.byte	0x05
	.zero		1


	//   ....[37]....
        /*0340*/ 	.word	0x00000d30
        /*0344*/ 	.word	0x000000ff
        /*0348*/ 	.word	0x00000128
        /*034c*/ 	.short	0x0100
        /*034e*/ 	.byte	0x05
	.zero		1


	//   ....[38]....
        /*0350*/ 	.word	0x00001610
        /*0354*/ 	.word	0x00000003
        /*0358*/ 	.word	0x00000120
        /*035c*/ 	.short	0x010a
        /*035e*/ 	.byte	0xff
	.zero		1


	//   ....[39]....
        /*0360*/ 	.word	0x00001640
        /*0364*/ 	.word	0x00000003
        /*0368*/ 	.word	0x00000110
        /*036c*/ 	.short	0x0101
        /*036e*/ 	.byte	0xff
	.zero		1


	//   ....[40]....
        /*0370*/ 	.word	0x00001710
        /*0374*/ 	.word	0x000000ff
        /*0378*/ 	.word	0x00000040
        /*037c*/ 	.short	0x010a
        /*037e*/ 	.byte	0x08
	.zero		1


	//   ....[41]....
        /*0380*/ 	.word	0x000017b0
        /*0384*/ 	.word	0x000000ff
        /*0388*/ 	.word	0x00000040
        /*038c*/ 	.short	0x010a
        /*038e*/ 	.byte	0x21
	.zero		1


	//   ....[42]....
        /*0390*/ 	.word	0x00001900
        /*0394*/ 	.word	0x000000ff
        /*0398*/ 	.word	0x00000040
        /*039c*/ 	.short	0x010a
        /*039e*/ 	.byte	0x08
	.zero		1


	//   ....[43]....
        /*03a0*/ 	.word	0x00001a10
        /*03a4*/ 	.word	0x000000ff
        /*03a8*/ 	.word	0x000000a8
        /*03ac*/ 	.short	0x0101
        /*03ae*/ 	.byte	0x04
	.zero		1


	//   ....[44]....
        /*03b0*/ 	.word	0x00001a30
        /*03b4*/ 	.word	0x000000ff
        /*03b8*/ 	.word	0x00000040
        /*03bc*/ 	.short	0x010a
        /*03be*/ 	.byte	0x08
	.zero		1


	//   ....[45]....
        /*03c0*/ 	.word	0x00001ab0
        /*03c4*/ 	.word	0x000000ff
        /*03c8*/ 	.word	0x00000040
        /*03cc*/ 	.short	0x010a
        /*03ce*/ 	.byte	0x11
	.zero		1


	//   ....[46]....
        /*03d0*/ 	.word	0x00001c00
        /*03d4*/ 	.word	0x000000ff
        /*03d8*/ 	.word	0x00000040
        /*03dc*/ 	.short	0x010a
        /*03de*/ 	.byte	0x08
	.zero		1


	//   ....[47]....
        /*03e0*/ 	.word	0x00001d40
        /*03e4*/ 	.word	0x00000002
        /*03e8*/ 	.word	0x000000b0
        /*03ec*/ 	.short	0x010a
        /*03ee*/ 	.byte	0xff
	.zero		1


	//   ....[48]....
        /*03f0*/ 	.word	0x00001e00
        /*03f4*/ 	.word	0x00000002
        /*03f8*/ 	.word	0x00000000
        /*03fc*/ 	.short	0x0101
        /*03fe*/ 	.byte	0xff
	.zero		1


	//   ....[49]....
        /*0400*/ 	.word	0x00002360
        /*0404*/ 	.word	0x000000ff
        /*0408*/ 	.word	0x00000000
        /*040c*/ 	.short	0x010a
        /*040e*/ 	.byte	0x05
	.zero		1


	//   ....[50]....
        /*0410*/ 	.word	0x000023f0
        /*0414*/ 	.word	0x000000ff
        /*0418*/ 	.word	0x00000000
        /*041c*/ 	.short	0x010a
        /*041e*/ 	.byte	0x05
	.zero		1


	//   ....[51]....
        /*0420*/ 	.word	0x00002480
        /*0424*/ 	.word	0x000000ff
        /*0428*/ 	.word	0x00000000
        /*042c*/ 	.short	0x010a
        /*042e*/ 	.byte	0x05
	.zero		1


	//   ....[52]....
        /*0430*/ 	.word	0x00002510
        /*0434*/ 	.word	0x000000ff
        /*0438*/ 	.word	0x00000000
        /*043c*/ 	.short	0x010a
        /*043e*/ 	.byte	0x05
	.zero		1


	//   ....[53]....
        /*0440*/ 	.word	0x000025a0
        /*0444*/ 	.word	0x000000ff
        /*0448*/ 	.word	0x00000000
        /*044c*/ 	.short	0x010a
        /*044e*/ 	.byte	0x05
	.zero		1


	//   ....[54]....
        /*0450*/ 	.word	0x00002630
        /*0454*/ 	.word	0x000000ff
        /*0458*/ 	.word	0x00000000
        /*045c*/ 	.short	0x010a
        /*045e*/ 	.byte	0x05
	.zero		1


	//   ....[55]....
        /*0460*/ 	.word	0x000026c0
        /*0464*/ 	.word	0x000000ff
        /*0468*/ 	.word	0x00000000
        /*046c*/ 	.short	0x010a
        /*046e*/ 	.byte	0x05
	.zero		1


	//   ....[56]....
        /*0470*/ 	.word	0x00002760
        /*0474*/ 	.word	0x00000000
        /*0478*/ 	.word	0x00000000
        /*047c*/ 	.short	0x010a
        /*047e*/ 	.byte	0xff
	.zero		1


	//   ....[57]....
        /*0480*/ 	.word	0x00002880
        /*0484*/ 	.word	0x00000000
        /*0488*/ 	.word	0x00000110
        /*048c*/ 	.short	0x010a
        /*048e*/ 	.byte	0xff
	.zero		1


	//   ....[58]....
        /*0490*/ 	.word	0x000028e0
        /*0494*/ 	.word	0x00000004
        /*0498*/ 	.word	0x00000000
        /*049c*/ 	.short	0x0101
        /*049e*/ 	.byte	0xff
	.zero		1


	//   ....[59]....
        /*04a0*/ 	.word	0x00002900
        /*04a4*/ 	.word	0x000000ff
        /*04a8*/ 	.word	0x000000c0
        /*04ac*/ 	.short	0x010a
        /*04ae*/ 	.byte	0x05
	.zero		1


	//   ....[60]....
        /*04b0*/ 	.word	0x00002a20
        /*04b4*/ 	.word	0x00000000
        /*04b8*/ 	.word	0x000000b0
        /*04bc*/ 	.short	0x010a
        /*04be*/ 	.byte	0xff
	.zero		1


	//   ....[61]....
        /*04c0*/ 	.word	0x00002b30
        /*04c4*/ 	.word	0x00000000
        /*04c8*/ 	.word	0x00000000
        /*04cc*/ 	.short	0x0101
        /*04ce*/ 	.byte	0xff
	.zero		1


	//   ....[62]....
        /*04d0*/ 	.word	0x00002bc0
        /*04d4*/ 	.word	0x000000ff
        /*04d8*/ 	.word	0x000000c0
        /*04dc*/ 	.short	0x0106
        /*04de*/ 	.byte	0x05
	.zero		1


	//   ....[63]....
        /*04e0*/ 	.word	0x00002be0
        /*04e4*/ 	.word	0x000000ff
        /*04e8*/ 	.word	0x000000c0
        /*04ec*/ 	.short	0x010a
        /*04ee*/ 	.byte	0x05
	.zero		1


	//   ....[64]....
        /*04f0*/ 	.word	0x00002c70
        /*04f4*/ 	.word	0x000000ff
        /*04f8*/ 	.word	0x000000c0
        /*04fc*/ 	.short	0x0106
        /*04fe*/ 	.byte	0x04
	.zero		1


	//   ....[65]....
        /*0500*/ 	.word	0x00002cb0
        /*0504*/ 	.word	0x00000000
        /*0508*/ 	.word	0x000000c0
        /*050c*/ 	.short	0x010a
        /*050e*/ 	.byte	0xff
	.zero		1


	//   ....[66]....
        /*0510*/ 	.word	0x000031f0
        /*0514*/ 	.word	0x00000000
        /*0518*/ 	.word	0x000000b0
        /*051c*/ 	.short	0x010a
        /*051e*/ 	.byte	0xff
	.zero		1


	//   ....[67]....
        /*0520*/ 	.word	0x000032f0
        /*0524*/ 	.word	0x00000003
        /*0528*/ 	.word	0x00000000
        /*052c*/ 	.short	0x0101
        /*052e*/ 	.byte	0xff
	.zero		1


	//   ....[68]....
        /*0530*/ 	.word	0x00003300
        /*0534*/ 	.word	0x000000ff
        /*0538*/ 	.word	0x00000000
        /*053c*/ 	.short	0x010a
        /*053e*/ 	.byte	0x06
	.zero		1


	//   ....[69]....
        /*0540*/ 	.word	0x00003380
        /*0544*/ 	.word	0x000000ff
        /*0548*/ 	.word	0x000000f0
        /*054c*/ 	.short	0x010a
        /*054e*/ 	.byte	0x07
	.zero		1


	//   ....[70]....
        /*0550*/ 	.word	0x00003460
        /*0554*/ 	.word	0x000000ff
        /*0558*/ 	.word	0x00000000
        /*055c*/ 	.short	0x010a
        /*055e*/ 	.byte	0x06
	.zero		1


	//   ....[71]....
        /*0560*/ 	.word	0x00003590
        /*0564*/ 	.word	0x000000ff
        /*0568*/ 	.word	0x00000000
        /*056c*/ 	.short	0x010a
        /*056e*/ 	.byte	0x1a
	.zero		1


	//   ....[72]....
        /*0570*/ 	.word	0x00003830
        /*0574*/ 	.word	0x000000ff
        /*0578*/ 	.word	0x00000000
        /*057c*/ 	.short	0x010a
        /*057e*/ 	.byte	0x06
	.zero		1


	//   ....[73]....
        /*0580*/ 	.word	0x000038c0
        /*0584*/ 	.word	0x000000ff
        /*0588*/ 	.word	0x00000000
        /*058c*/ 	.short	0x010a
        /*058e*/ 	.byte	0x06
	.zero		1


	//   ....[74]....
        /*0590*/ 	.word	0x00003950
        /*0594*/ 	.word	0x000000ff
        /*0598*/ 	.word	0x00000000
        /*059c*/ 	.short	0x010a
        /*059e*/ 	.byte	0x06
	.zero		1


	//   ....[75]....
        /*05a0*/ 	.word	0x000039e0
        /*05a4*/ 	.word	0x000000ff
        /*05a8*/ 	.word	0x00000000
        /*05ac*/ 	.short	0x010a
        /*05ae*/ 	.byte	0x07
	.zero		1


	//   ....[76]....
        /*05b0*/ 	.word	0x00003e40
        /*05b4*/ 	.word	0x00000000
        /*05b8*/ 	.word	0x000000b0
        /*05bc*/ 	.short	0x010a
        /*05be*/ 	.byte	0xff
	.zero		1


	//   ....[77]....
        /*05c0*/ 	.word	0x00003f00
        /*05c4*/ 	.word	0x00000000
        /*05c8*/ 	.word	0x00000000
        /*05cc*/ 	.short	0x0101
        /*05ce*/ 	.byte	0xff
	.zero		1


	//   ....[78]....
        /*05d0*/ 	.word	0x00004220
        /*05d4*/ 	.word	0x000000ff
        /*05d8*/ 	.word	0x000000a8
        /*05dc*/ 	.short	0x010a
        /*05de*/ 	.byte	0x07
	.zero		1


	//   ....[79]....
        /*05e0*/ 	.word	0x00004410
        /*05e4*/ 	.word	0x000000ff
        /*05e8*/ 	.word	0x00000090
        /*05ec*/ 	.short	0x010a
        /*05ee*/ 	.byte	0x07
	.zero		1


	//   ....[80]....
        /*05f0*/ 	.word	0x000045e0
        /*05f4*/ 	.word	0x000000ff
        /*05f8*/ 	.word	0x00000080
        /*05fc*/ 	.short	0x010b
        /*05fe*/ 	.byte	0x07
	.zero		1


	//   ....[81]....
        /*0600*/ 	.word	0x00004650
        /*0604*/ 	.word	0x000000ff
        /*0608*/ 	.word	0x00000000
        /*060c*/ 	.short	0x0101
        /*060e*/ 	.byte	0x08
	.zero		1


	//   ....[82]....
        /*0610*/ 	.word	0x00004680
        /*0614*/ 	.word	0x000000ff
        /*0618*/ 	.word	0x00000098
        /*061c*/ 	.short	0x010a
        /*061e*/ 	.byte	0x07
	.zero		1


	//   ....[83]....
        /*0620*/ 	.word	0x00004890
        /*0624*/ 	.word	0x000000ff
        /*0628*/ 	.word	0x00000088
        /*062c*/ 	.short	0x010b
        /*062e*/ 	.byte	0x07
	.zero		1


	//   ....[84]....
        /*0630*/ 	.word	0x000048b0
        /*0634*/ 	.word	0x000000ff
        /*0638*/ 	.word	0x00000000
        /*063c*/ 	.short	0x0101
        /*063e*/ 	.byte	0x0d
	.zero		1


	//   ....[85]....
        /*0640*/ 	.word	0x000048e0
        /*0644*/ 	.word	0x000000ff
        /*0648*/ 	.word	0x00000090
        /*064c*/ 	.short	0x010a
        /*064e*/ 	.byte	0x07
	.zero		1


	//   ....[86]....
        /*0650*/ 	.word	0x00004920
        /*0654*/ 	.word	0x00000000
        /*0658*/ 	.word	0x00000098
        /*065c*/ 	.short	0x010a
        /*065e*/ 	.byte	0xff
	.zero		1


	//   ....[87]....
        /*0660*/ 	.word	0x00004c60
        /*0664*/ 	.word	0x00000000
        /*0668*/ 	.word	0x000000b0
        /*066c*/ 	.short	0x010a
        /*066e*/ 	.byte	0xff
	.zero		1


	//   ....[88]....
        /*0670*/ 	.word	0x00004d70
        /*0674*/ 	.word	0x00000000
        /*0678*/ 	.word	0x00000000
        /*067c*/ 	.short	0x0101
        /*067e*/ 	.byte	0xff
	.zero		1


	//   ....[89]....
        /*0680*/ 	.word	0x000057c0
        /*0684*/ 	.word	0x00000000
        /*0688*/ 	.word	0x00000080
        /*068c*/ 	.short	0x010a
        /*068e*/ 	.byte	0xff
	.zero		1


	//   ....[90]....
        /*0690*/ 	.word	0x00005830
        /*0694*/ 	.word	0x00000071
        /*0698*/ 	.word	0x000000d0
        /*069c*/ 	.short	0x010a
        /*069e*/ 	.byte	0xff
	.zero		1


	//   ....[91]....
        /*06a0*/ 	.word	0x00005910
        /*06a4*/ 	.word	0x00000000
        /*06a8*/ 	.word	0x00000080
        /*06ac*/ 	.short	0x010a
        /*06ae*/ 	.byte	0xff
	.zero		1


	//   ....[92]....
        /*06b0*/ 	.word	0x00005a50
        /*06b4*/ 	.word	0x00000000
        /*06b8*/ 	.word	0x00000000
        /*06bc*/ 	.short	0x0101
        /*06be*/ 	.byte	0xff
	.zero		1


	//   ....[93]....
        /*06c0*/ 	.word	0x00005ab0
        /*06c4*/ 	.word	0x00000071
        /*06c8*/ 	.word	0x000000d0
        /*06cc*/ 	.short	0x010a
        /*06ce*/ 	.byte	0xff
	.zero		1


	//   ....[94]....
        /*06d0*/ 	.word	0x00006600
        /*06d4*/ 	.word	0x00000020
        /*06d8*/ 	.word	0x00000080
        /*06dc*/ 	.short	0x010a
        /*06de*/ 	.byte	0xff
	.zero		1


	//   ....[95]....
        /*06e0*/ 	.word	0x000066c0
        /*06e4*/ 	.word	0x00000020
        /*06e8*/ 	.word	0x00000080
        /*06ec*/ 	.short	0x010a
        /*06ee*/ 	.byte	0xff
	.zero		1


	//   ....[96]....
        /*06f0*/ 	.word	0x000067e0
        /*06f4*/ 	.word	0x00000003
        /*06f8*/ 	.word	0x00000000
        /*06fc*/ 	.short	0x0101
        /*06fe*/ 	.byte	0xff
	.zero		1


	//   ....[97]....
        /*0700*/ 	.word	0x00006c20
        /*0704*/ 	.word	0x000000ff
        /*0708*/ 	.word	0x00000000
        /*070c*/ 	.short	0x0101
        /*070e*/ 	.byte	0x05
	.zero		1


	//   ....[98]....
        /*0710*/ 	.word	0x00007460
        /*0714*/ 	.word	0x00000003
        /*0718*/ 	.word	0x00000120
        /*071c*/ 	.short	0x010a
        /*071e*/ 	.byte	0xff
	.zero		1


	//   ....[99]....
        /*0720*/ 	.word	0x000074c0
        /*0724*/ 	.word	0x00000002
        /*0728*/ 	.word	0x00000040
        /*072c*/ 	.short	0x010a
        /*072e*/ 	.byte	0xff
	.zero		1


	//   ....[100]....
        /*0730*/ 	.word	0x00007520
        /*0734*/ 	.word	0x00000002
        /*0738*/ 	.word	0x00000040
        /*073c*/ 	.short	0x010a
        /*073e*/ 	.byte	0xff
	.zero		1


	//   ....[101]....
        /*0740*/ 	.word	0x00007570
        /*0744*/ 	.word	0x00000002
        /*0748*/ 	.word	0x000000b0
        /*074c*/ 	.short	0x010a
        /*074e*/ 	.byte	0xff
	.zero		1


	//   ....[102]....
        /*0750*/ 	.word	0x000075d0
        /*0754*/ 	.word	0x00000000
        /*0758*/ 	.word	0x00000000
        /*075c*/ 	.short	0x010a
        /*075e*/ 	.byte	0xff
	.zero		1


	//   ....[103]....
        /*0760*/ 	.word	0x00007630
        /*0764*/ 	.word	0x00000000
        /*0768*/ 	.word	0x00000000
        /*076c*/ 	.short	0x010a
        /*076e*/ 	.byte	0xff
	.zero		1


	//   ....[104]....
        /*0770*/ 	.word	0x00007690
        /*0774*/ 	.word	0x00000000
        /*0778*/ 	.word	0x00000000
        /*077c*/ 	.short	0x010a
        /*077e*/ 	.byte	0xff
	.zero		1


	//   ....[105]....
        /*0780*/ 	.word	0x000076f0
        /*0784*/ 	.word	0x00000000
        /*0788*/ 	.word	0x00000000
        /*078c*/ 	.short	0x010a
        /*078e*/ 	.byte	0xff
	.zero		1


	//   ....[106]....
        /*0790*/ 	.word	0x00007750
        /*0794*/ 	.word	0x00000000
        /*0798*/ 	.word	0x00000000
        /*079c*/ 	.short	0x010a
        /*079e*/ 	.byte	0xff
	.zero		1


	//   ....[107]....
        /*07a0*/ 	.word	0x000077b0
        /*07a4*/ 	.word	0x00000000
        /*07a8*/ 	.word	0x00000000
        /*07ac*/ 	.short	0x010a
        /*07ae*/ 	.byte	0xff
	.zero		1


	//   ....[108]....
        /*07b0*/ 	.word	0x00007810
        /*07b4*/ 	.word	0x00000000
        /*07b8*/ 	.word	0x00000000
        /*07bc*/ 	.short	0x010a
        /*07be*/ 	.byte	0xff
	.zero		1


	//   ....[109]....
        /*07c0*/ 	.word	0x00007860
        /*07c4*/ 	.word	0x00000000
        /*07c8*/ 	.word	0x00000110
        /*07cc*/ 	.short	0x010a
        /*07ce*/ 	.byte	0xff
	.zero		1


	//   ....[110]....
        /*07d0*/ 	.word	0x000078c0
        /*07d4*/ 	.word	0x00000000
        /*07d8*/ 	.word	0x000000c0
        /*07dc*/ 	.short	0x010a
        /*07de*/ 	.byte	0xff
	.zero		1


	//   ....[111]....
        /*07e0*/ 	.word	0x00007910
        /*07e4*/ 	.word	0x00000000
        /*07e8*/ 	.word	0x000000b0
        /*07ec*/ 	.short	0x010a
        /*07ee*/ 	.byte	0xff
	.zero		1


	//   ....[112]....
        /*07f0*/ 	.word	0x00007970
        /*07f4*/ 	.word	0x00000000
        /*07f8*/ 	.word	0x000000c0
        /*07fc*/ 	.short	0x010a
        /*07fe*/ 	.byte	0xff
	.zero		1


	//   ....[113]....
        /*0800*/ 	.word	0x000079c0
        /*0804*/ 	.word	0x00000000
        /*0808*/ 	.word	0x000000b0
        /*080c*/ 	.short	0x010a
        /*080e*/ 	.byte	0xff
	.zero		1


	//   ....[114]....
        /*0810*/ 	.word	0x00007a20
        /*0814*/ 	.word	0x00000003
        /*0818*/ 	.word	0x000000f0
        /*081c*/ 	.short	0x010a
        /*081e*/ 	.byte	0xff
	.zero		1


	//   ....[115]....
        /*0820*/ 	.word	0x00007a80
        /*0824*/ 	.word	0x00000000
        /*0828*/ 	.word	0x00000000
        /*082c*/ 	.short	0x010a
        /*082e*/ 	.byte	0xff
	.zero		1


	//   ....[116]....
        /*0830*/ 	.word	0x00007ae0
        /*0834*/ 	.word	0x00000000
        /*0838*/ 	.word	0x00000000
        /*083c*/ 	.short	0x010a
        /*083e*/ 	.byte	0xff
	.zero		1


	//   ....[117]....
        /*0840*/ 	.word	0x00007b40
        /*0844*/ 	.word	0x00000000
        /*0848*/ 	.word	0x00000000
        /*084c*/ 	.short	0x010a
        /*084e*/ 	.byte	0xff
	.zero		1


	//   ....[118]....
        /*0850*/ 	.word	0x00007ba0
        /*0854*/ 	.word	0x00000000
        /*0858*/ 	.word	0x00000000
        /*085c*/ 	.short	0x010a
        /*085e*/ 	.byte	0xff
	.zero		1


	//   ....[119]....
        /*0860*/ 	.word	0x00007c00
        /*0864*/ 	.word	0x00000000
        /*0868*/ 	.word	0x00000000
        /*086c*/ 	.short	0x010a
        /*086e*/ 	.byte	0xff
	.zero		1


	//   ....[120]....
        /*0870*/ 	.word	0x00007c50
        /*0874*/ 	.word	0x00000000
        /*0878*/ 	.word	0x000000b0
        /*087c*/ 	.short	0x010a
        /*087e*/ 	.byte	0xff
	.zero		1


	//   ....[121]....
        /*0880*/ 	.word	0x00007cb0
        /*0884*/ 	.word	0x00000000
        /*0888*/ 	.word	0x000000a8
        /*088c*/ 	.short	0x010a
        /*088e*/ 	.byte	0xff
	.zero		1


	//   ....[122]....
        /*0890*/ 	.word	0x00007d10
        /*0894*/ 	.word	0x00000003
        /*0898*/ 	.word	0x00000090
        /*089c*/ 	.short	0x010a
        /*089e*/ 	.byte	0xff
	.zero		1


	//   ....[123]....
        /*08a0*/ 	.word	0x00007d70
        /*08a4*/ 	.word	0x00000003
        /*08a8*/ 	.word	0x00000098
        /*08ac*/ 	.short	0x010a
        /*08ae*/ 	.byte	0xff
	.zero		1


	//   ....[124]....
        /*08b0*/ 	.word	0x00007dd0
        /*08b4*/ 	.word	0x00000000
        /*08b8*/ 	.word	0x00000090
        /*08bc*/ 	.short	0x010a
        /*08be*/ 	.byte	0xff
	.zero		1


	//   ....[125]....
        /*08c0*/ 	.word	0x00007e20
        /*08c4*/ 	.word	0x00000000
        /*08c8*/ 	.word	0x000000b0
        /*08cc*/ 	.short	0x010a
        /*08ce*/ 	.byte	0xff
	.zero		1


	//   ....[126]....
        /*08d0*/ 	.word	0x00007e70
        /*08d4*/ 	.word	0x00000000
        /*08d8*/ 	.word	0x00000080
        /*08dc*/ 	.short	0x010a
        /*08de*/ 	.byte	0xff
	.zero		1


	//   ....[127]....
        /*08e0*/ 	.word	0x00007ec0
        /*08e4*/ 	.word	0x00000071
        /*08e8*/ 	.word	0x000000d0
        /*08ec*/ 	.short	0x010a
        /*08ee*/ 	.byte	0xff
	.zero		1


	//   ....[128]....
        /*08f0*/ 	.word	0x00007f10
        /*08f4*/ 	.word	0x00000020
        /*08f8*/ 	.word	0x00000080
        /*08fc*/ 	.short	0x010a
        /*08fe*/ 	.byte	0xff
	.zero		1


	//----- nvinfo : EIATTR_NUM_MBARRIERS
	.align		4
.L_47:
        /*0900*/ 	.byte	0x03, 0x38
        /*0902*/ 	.short	0x0026


	//----- nvinfo : EIATTR_EXIT_INSTR_OFFSETS
	.align		4
        /*0904*/ 	.byte	0x04, 0x1c
        /*0906*/ 	.short	(.L_49 - .L_48)


	//   ....[0]....
.L_48:
        /*0908*/ 	.word	0x00002790


	//   ....[1]....
        /*090c*/ 	.word	0x00002c80


	//   ....[2]....
        /*0910*/ 	.word	0x00002ce0


	//   ....[3]....
        /*0914*/ 	.word	0x00003c40


	//   ....[4]....
        /*0918*/ 	.word	0x00004950


	//   ....[5]....
        /*091c*/ 	.word	0x00004990


	//   ....[6]....
        /*0920*/ 	.word	0x00007450


	//----- nvinfo : EIATTR_MAX_THREADS
	.align		4
.L_49:
        /*0924*/ 	.byte	0x04, 0x05
        /*0926*/ 	.short	(.L_51 - .L_50)
.L_50:
        /*0928*/ 	.word	0x00000100
        /*092c*/ 	.word	0x00000001
        /*0930*/ 	.word	0x00000001


	//----- nvinfo : EIATTR_CRS_STACK_SIZE
	.align		4
.L_51:
        /*0934*/ 	.byte	0x04, 0x1e
        /*0936*/ 	.short	(.L_53 - .L_52)
.L_52:
        /*0938*/ 	.word	0x00000000


	//----- nvinfo : EIATTR_CBANK_PARAM_SIZE
	.align		4
.L_53:
        /*093c*/ 	.byte	0x03, 0x19
        /*093e*/ 	.short	0x0800


	//----- nvinfo : EIATTR_PARAM_CBANK
	.align		4
        /*0940*/ 	.byte	0x04, 0x0a
        /*0942*/ 	.short	(.L_55 - .L_54)
	.align		4
.L_54:
        /*0944*/ 	.word	index@(.nv.constant0._ZN7cutlass13device_kernelINS_4gemm6kernel13GemmUniversalIN4cute5tupleIJiiiiEEENS1_10collective13CollectiveMmaINS1_35MainloopSm100TmaUmmaWarpSpecializedILi8ELi2ELi4ENS5_IJNS4_1CILi1EEESB_SB_EEEEENS5_IJNSA_ILi64EEENSA_ILi128EEESF_EEENS_12float_e4m3_tENS5_IJlSB_lEEESH_SI_NS4_8TiledMMAINS4_8MMA_AtomIJNS4_10MMA_TraitsINS4_19SM100_MMA_F8F6F4_SSEJSH_SH_fSE_SF_NS4_17integral_constantINS4_4UMMA5MajorELSP_0EEESQ_NSN_INSO_7ScaleInELSR_0EEESS_EEEEEENS4_6LayoutISC_NS5_IJNSA_ILi0EEESW_SW_EEEEENS5_IJNS4_10UnderscoreESZ_SZ_EEEEENS4_13SM90_TMA_LOADENS4_14ComposedLayoutINS4_7SwizzleILi3ELi4ELi3EEENS4_18smem_ptr_flag_bitsILi8EEENSV_INS5_IJNSA_ILi8EEESF_EEENS5_IJSF_SB_EEEEEEEvNS4_8identityES12_S1C_vS1D_EENS_8epilogue10collective18CollectiveEpilogueINS1F_23Sm100TmaWarpSpecializedILi2ELi2ELi32ELb0ELb0EEEJSG_NS5_IJNSV_ISE_SB_EES1K_EEESH_SI_SH_SI_NS1F_6fusion15FusionCallbacksIS1J_NS1M_17LinearCombinationISH_fSH_fLNS_15FloatRoundStyleE2EEESG_S1L_JEEENS4_5SM1004TMEM4LOAD26SM100_TMEM_LOAD_16dp32b32xES12_NS13_INS14_ILi2ELi4ELi3EEES17_NSV_INS5_IJS18_SE_EEENS5_IJSE_SB_EEEEEEENS4_39AutoVectorizingCopyWithAssumedAlignmentILi128EEENS4_14SM90_TMA_STOREES20_S22_S22_EEEvvEEEEvNT_6ParamsE)
        /*0948*/ 	.short	0x0380
        /*094a*/ 	.short	0x0800


	//----- nvinfo : EIATTR_SW_WAR
	.align		4
.L_55:
        /*094c*/ 	.byte	0x04, 0x36
        /*094e*/ 	.short	(.L_57 - .L_56)
.L_56:
        /*0950*/ 	.word	0x00000008
.L_57:


//--------------------- .nv.callgraph             --------------------------
	.section	.nv.callgraph,"",@"SHT_CUDA_CALLGRAPH"
	.align	4
	.sectionentsize	8
	.align		4
        /*0000*/ 	.word	0x00000000
	.align		4
        /*0004*/ 	.word	0xffffffff
	.align		4
        /*0008*/ 	.word	index@(_ZN7cutlass13device_kernelINS_4gemm6kernel13GemmUniversalIN4cute5tupleIJiiiiEEENS1_10collective13CollectiveMmaINS1_35MainloopSm100TmaUmmaWarpSpecializedILi8ELi2ELi4ENS5_IJNS4_1CILi1EEESB_SB_EEEEENS5_IJNSA_ILi64EEENSA_ILi128EEESF_EEENS_12float_e4m3_tENS5_IJlSB_lEEESH_SI_NS4_8TiledMMAINS4_8MMA_AtomIJNS4_10MMA_TraitsINS4_19SM100_MMA_F8F6F4_SSEJSH_SH_fSE_SF_NS4_17integral_constantINS4_4UMMA5MajorELSP_0EEESQ_NSN_INSO_7ScaleInELSR_0EEESS_EEEEEENS4_6LayoutISC_NS5_IJNSA_ILi0EEESW_SW_EEEEENS5_IJNS4_10UnderscoreESZ_SZ_EEEEENS4_13SM90_TMA_LOADENS4_14ComposedLayoutINS4_7SwizzleILi3ELi4ELi3EEENS4_18smem_ptr_flag_bitsILi8EEENSV_INS5_IJNSA_ILi8EEESF_EEENS5_IJSF_SB_EEEEEEEvNS4_8identityES12_S1C_vS1D_EENS_8epilogue10collective18CollectiveEpilogueINS1F_23Sm100TmaWarpSpecializedILi2ELi2ELi32ELb0ELb0EEEJSG_NS5_IJNSV_ISE_SB_EES1K_EEESH_SI_SH_SI_NS1F_6fusion15FusionCallbacksIS1J_NS1M_17LinearCombinationISH_fSH_fLNS_15FloatRoundStyleE2EEESG_S1L_JEEENS4_5SM1004TMEM4LOAD26SM100_TMEM_LOAD_16dp32b32xES12_NS13_INS14_ILi2ELi4ELi3EEES17_NSV_INS5_IJS18_SE_EEENS5_IJSE_SB_EEEEEEENS4_39AutoVectorizingCopyWithAssumedAlignmentILi128EEENS4_14SM90_TMA_STOREES20_S22_S22_EEEvvEEEEvNT_6ParamsE)
	.align		4
        /*000c*/ 	.word	index@(__assertfail)
	.align		4
        /*0010*/ 	.word	0x00000000
	.align		4
        /*0014*/ 	.word	0xfffffffe
	.align		4
        /*0018*/ 	.word	0x00000000
	.align		4
        /*001c*/ 	.word	0xfffffffd
	.align		4
        /*0020*/ 	.word	0x00000000
	.align		4
        /*0024*/ 	.word	0xfffffffc


//--------------------- .nv.constant4             --------------------------
	.section	.nv.constant4,"a",@progbits
	.align	8
	.align		8
.nv.constant4:
        /*0000*/ 	.dword	__assertfail
	.align		8
        /*0008*/ 	.dword	__unnamed_1
	.align		8
        /*0010*/ 	.dword	__unnamed_2
	.align		8
        /*0018*/ 	.dword	_ZN40_INTERNAL_ae3cbf1c_4_k_cu_6f5d6957_297864cuda3std3__45__cpo5beginE
	.align		8
        /*0020*/ 	.dword	_ZN40_INTERNAL_ae3cbf1c_4_k_cu_6f5d6957_297864cuda3std3__45__cpo3endE
	.align		8
        /*0028*/ 	.dword	_ZN40_INTERNAL_ae3cbf1c_4_k_cu_6f5d6957_297864cuda3std3__45__cpo6cbeginE
	.align		8
        /*0030*/ 	.dword	_ZN40_INTERNAL_ae3cbf1c_4_k_cu_6f5d6957_297864cuda3std3__45__cpo4cendE
	.align		8
        /*0038*/ 	.dword	_ZN40_INTERNAL_ae3cbf1c_4_k_cu_6f5d6957_297864cuda3std3__442_GLOBAL__N__ae3cbf1c_4_k_cu_6f5d6957_297866ignoreE
	.align		8
        /*0040*/ 	.dword	_ZN40_INTERNAL_ae3cbf1c_4_k_cu_6f5d6957_297864cuda3std3__419piecewise_constructE
	.align		8
        /*0048*/ 	.dword	_ZN40_INTERNAL_ae3cbf1c_4_k_cu_6f5d6957_297864cuda3std3__48in_placeE
	.align		8
        /*0050*/ 	.dword	_ZN40_INTERNAL_ae3cbf1c_4_k_cu_6f5d6957_297864cuda3std6ranges3__45__cpo4swapE
	.align		8
        /*0058*/ 	.dword	_ZN40_INTERNAL_ae3cbf1c_4_k_cu_6f5d6957_297864cuda3std6ranges3__45__cpo9iter_moveE
	.align		8
        /*0060*/ 	.dword	_ZN40_INTERNAL_ae3cbf1c_4_k_cu_6f5d6957_297864cute7productE
	.align		8
        /*0068*/ 	.dword	_ZN40_INTERNAL_ae3cbf1c_4_k_cu_6f5d6957_297864cute1_E
	.align		8
        /*0070*/ 	.dword	$str$25
	.align		8
        /*0078*/ 	.dword	$str$26
	.align		8
        /*0080*/ 	.dword	$str$27
	.align		8
        /*0088*/ 	.dword	$str$28


//--------------------- .text._ZN7cutlass13device_kernelINS_4gemm6kernel13GemmUniversalIN4cute5tupleIJiiiiEEENS1_10collective13CollectiveMmaINS1_35MainloopSm100TmaUmmaWarpSpecializedILi8ELi2ELi4ENS5_IJNS4_1CILi1EEESB_SB_EEEEENS5_IJNSA_ILi64EEENSA_ILi128EEESF_EEENS_12float_e4m3_tENS5_IJlSB_lEEESH_SI_NS4_8TiledMMAINS4_8MMA_AtomIJNS4_10MMA_TraitsINS4_19SM100_MMA_F8F6F4_SSEJSH_SH_fSE_SF_NS4_17integral_constantINS4_4UMMA5MajorELSP_0EEESQ_NSN_INSO_7ScaleInELSR_0EEESS_EEEEEENS4_6LayoutISC_NS5_IJNSA_ILi0EEESW_SW_EEEEENS5_IJNS4_10UnderscoreESZ_SZ_EEEEENS4_13SM90_TMA_LOADENS4_14ComposedLayoutINS4_7SwizzleILi3ELi4ELi3EEENS4_18smem_ptr_flag_bitsILi8EEENSV_INS5_IJNSA_ILi8EEESF_EEENS5_IJSF_SB_EEEEEEEvNS4_8identityES12_S1C_vS1D_EENS_8epilogue10collective18CollectiveEpilogueINS1F_23Sm100TmaWarpSpecializedILi2ELi2ELi32ELb0ELb0EEEJSG_NS5_IJNSV_ISE_SB_EES1K_EEESH_SI_SH_SI_NS1F_6fusion15FusionCallbacksIS1J_NS1M_17LinearCombinationISH_fSH_fLNS_15FloatRoundStyleE2EEESG_S1L_JEEENS4_5SM1004TMEM4LOAD26SM100_TMEM_LOAD_16dp32b32xES12_NS13_INS14_ILi2ELi4ELi3EEES17_NSV_INS5_IJS18_SE_EEENS5_IJSE_SB_EEEEEEENS4_39AutoVectorizingCopyWithAssumedAlignmentILi128EEENS4_14SM90_TMA_STOREES20_S22_S22_EEEvvEEEEvNT_6ParamsE --------------------------
	.section	.text._ZN7cutlass13device_kernelINS_4gemm6kernel13GemmUniversalIN4cute5tupleIJiiiiEEENS1_10collective13CollectiveMmaINS1_35MainloopSm100TmaUmmaWarpSpecializedILi8ELi2ELi4ENS5_IJNS4_1CILi1EEESB_SB_EEEEENS5_IJNSA_ILi64EEENSA_ILi128EEESF_EEENS_12float_e4m3_tENS5_IJlSB_lEEESH_SI_NS4_8TiledMMAINS4_8MMA_AtomIJNS4_10MMA_TraitsINS4_19SM100_MMA_F8F6F4_SSEJSH_SH_fSE_SF_NS4_17integral_constantINS4_4UMMA5MajorELSP_0EEESQ_NSN_INSO_7ScaleInELSR_0EEESS_EEEEEENS4_6LayoutISC_NS5_IJNSA_ILi0EEESW_SW_EEEEENS5_IJNS4_10UnderscoreESZ_SZ_EEEEENS4_13SM90_TMA_LOADENS4_14ComposedLayoutINS4_7SwizzleILi3ELi4ELi3EEENS4_18smem_ptr_flag_bitsILi8EEENSV_INS5_IJNSA_ILi8EEESF_EEENS5_IJSF_SB_EEEEEEEvNS4_8identityES12_S1C_vS1D_EENS_8epilogue10collective18CollectiveEpilogueINS1F_23Sm100TmaWarpSpecializedILi2ELi2ELi32ELb0ELb0EEEJSG_NS5_IJNSV_ISE_SB_EES1K_EEESH_SI_SH_SI_NS1F_6fusion15FusionCallbacksIS1J_NS1M_17LinearCombinationISH_fSH_fLNS_15FloatRoundStyleE2EEESG_S1L_JEEENS4_5SM1004TMEM4LOAD26SM100_TMEM_LOAD_16dp32b32xES12_NS13_INS14_ILi2ELi4ELi3EEES17_NSV_INS5_IJS18_SE_EEENS5_IJSE_SB_EEEEEEENS4_39AutoVectorizingCopyWithAssumedAlignmentILi128EEENS4_14SM90_TMA_STOREES20_S22_S22_EEEvvEEEEvNT_6ParamsE,"ax",@progbits
	.align	128
.text._ZN7cutlass13device_kernelINS_4gemm6kernel13GemmUniversalIN4cute5tupleIJiiiiEEENS1_10collective13CollectiveMmaINS1_35MainloopSm100TmaUmmaWarpSpecializedILi8ELi2ELi4ENS5_IJNS4_1CILi1EEESB_SB_EEEEENS5_IJNSA_ILi64EEENSA_ILi128EEESF_EEENS_12float_e4m3_tENS5_IJlSB_lEEESH_SI_NS4_8TiledMMAINS4_8MMA_AtomIJNS4_10MMA_TraitsINS4_19SM100_MMA_F8F6F4_SSEJSH_SH_fSE_SF_NS4_17integral_constantINS4_4UMMA5MajorELSP_0EEESQ_NSN_INSO_7ScaleInELSR_0EEESS_EEEEEENS4_6LayoutISC_NS5_IJNSA_ILi0EEESW_SW_EEEEENS5_IJNS4_10UnderscoreESZ_SZ_EEEEENS4_13SM90_TMA_LOADENS4_14ComposedLayoutINS4_7SwizzleILi3ELi4ELi3EEENS4_18smem_ptr_flag_bitsILi8EEENSV_INS5_IJNSA_ILi8EEESF_EEENS5_IJSF_SB_EEEEEEEvNS4_8identityES12_S1C_vS1D_EENS_8epilogue10collective18CollectiveEpilogueINS1F_23Sm100TmaWarpSpecializedILi2ELi2ELi32ELb0ELb0EEEJSG_NS5_IJNSV_ISE_SB_EES1K_EEESH_SI_SH_SI_NS1F_6fusion15FusionCallbacksIS1J_NS1M_17LinearCombinationISH_fSH_fLNS_15FloatRoundStyleE2EEESG_S1L_JEEENS4_5SM1004TMEM4LOAD26SM100_TMEM_LOAD_16dp32b32xES12_NS13_INS14_ILi2ELi4ELi3EEES17_NSV_INS5_IJS18_SE_EEENS5_IJSE_SB_EEEEEEENS4_39AutoVectorizingCopyWithAssumedAlignmentILi128EEENS4_14SM90_TMA_STOREES20_S22_S22_EEEvvEEEEvNT_6ParamsE:
        .type           _ZN7cutlass13device_kernelINS_4gemm6kernel13GemmUniversalIN4cute5tupleIJiiiiEEENS1_10collective13CollectiveMmaINS1_35MainloopSm100TmaUmmaWarpSpecializedILi8ELi2ELi4ENS5_IJNS4_1CILi1EEESB_SB_EEEEENS5_IJNSA_ILi64EEENSA_ILi128EEESF_EEENS_12float_e4m3_tENS5_IJlSB_lEEESH_SI_NS4_8TiledMMAINS4_8MMA_AtomIJNS4_10MMA_TraitsINS4_19SM100_MMA_F8F6F4_SSEJSH_SH_fSE_SF_NS4_17integral_constantINS4_4UMMA5MajorELSP_0EEESQ_NSN_INSO_7ScaleInELSR_0EEESS_EEEEEENS4_6LayoutISC_NS5_IJNSA_ILi0EEESW_SW_EEEEENS5_IJNS4_10UnderscoreESZ_SZ_EEEEENS4_13SM90_TMA_LOADENS4_14ComposedLayoutINS4_7SwizzleILi3ELi4ELi3EEENS4_18smem_ptr_flag_bitsILi8EEENSV_INS5_IJNSA_ILi8EEESF_EEENS5_IJSF_SB_EEEEEEEvNS4_8identityES12_S1C_vS1D_EENS_8epilogue10collective18CollectiveEpilogueINS1F_23Sm100TmaWarpSpecializedILi2ELi2ELi32ELb0ELb0EEEJSG_NS5_IJNSV_ISE_SB_EES1K_EEESH_SI_SH_SI_NS1F_6fusion15FusionCallbacksIS1J_NS1M_17LinearCombinationISH_fSH_fLNS_15FloatRoundStyleE2EEESG_S1L_JEEENS4_5SM1004TMEM4LOAD26SM100_TMEM_LOAD_16dp32b32xES12_NS13_INS14_ILi2ELi4ELi3EEES17_NSV_INS5_IJS18_SE_EEENS5_IJSE_SB_EEEEEEENS4_39AutoVectorizingCopyWithAssumedAlignmentILi128EEENS4_14SM90_TMA_STOREES20_S22_S22_EEEvvEEEEvNT_6ParamsE,@function
        .size           _ZN7cutlass13device_kernelINS_4gemm6kernel13GemmUniversalIN4cute5tupleIJiiiiEEENS1_10collective13CollectiveMmaINS1_35MainloopSm100TmaUmmaWarpSpecializedILi8ELi2ELi4ENS5_IJNS4_1CILi1EEESB_SB_EEEEENS5_IJNSA_ILi64EEENSA_ILi128EEESF_EEENS_12float_e4m3_tENS5_IJlSB_lEEESH_SI_NS4_8TiledMMAINS4_8MMA_AtomIJNS4_10MMA_TraitsINS4_19SM100_MMA_F8F6F4_SSEJSH_SH_fSE_SF_NS4_17integral_constantINS4_4UMMA5MajorELSP_0EEESQ_NSN_INSO_7ScaleInELSR_0EEESS_EEEEEENS4_6LayoutISC_NS5_IJNSA_ILi0EEESW_SW_EEEEENS5_IJNS4_10UnderscoreESZ_SZ_EEEEENS4_13SM90_TMA_LOADENS4_14ComposedLayoutINS4_7SwizzleILi3ELi4ELi3EEENS4_18smem_ptr_flag_bitsILi8EEENSV_INS5_IJNSA_ILi8EEESF_EEENS5_IJSF_SB_EEEEEEEvNS4_8identityES12_S1C_vS1D_EENS_8epilogue10collective18CollectiveEpilogueINS1F_23Sm100TmaWarpSpecializedILi2ELi2ELi32ELb0ELb0EEEJSG_NS5_IJNSV_ISE_SB_EES1K_EEESH_SI_SH_SI_NS1F_6fusion15FusionCallbacksIS1J_NS1M_17LinearCombinationISH_fSH_fLNS_15FloatRoundStyleE2EEESG_S1L_JEEENS4_5SM1004TMEM4LOAD26SM100_TMEM_LOAD_16dp32b32xES12_NS13_INS14_ILi2ELi4ELi3EEES17_NSV_INS5_IJS18_SE_EEENS5_IJSE_SB_EEEEEEENS4_39AutoVectorizingCopyWithAssumedAlignmentILi128EEENS4_14SM90_TMA_STOREES20_S22_S22_EEEvvEEEEvNT_6ParamsE,(.L_x_154 - _ZN7cutlass13device_kernelINS_4gemm6kernel13GemmUniversalIN4cute5tupleIJiiiiEEENS1_10collective13CollectiveMmaINS1_35MainloopSm100TmaUmmaWarpSpecializedILi8ELi2ELi4ENS5_IJNS4_1CILi1EEESB_SB_EEEEENS5_IJNSA_ILi64EEENSA_ILi128EEESF_EEENS_12float_e4m3_tENS5_IJlSB_lEEESH_SI_NS4_8TiledMMAINS4_8MMA_AtomIJNS4_10MMA_TraitsINS4_19SM100_MMA_F8F6F4_SSEJSH_SH_fSE_SF_NS4_17integral_constantINS4_4UMMA5MajorELSP_0EEESQ_NSN_INSO_7ScaleInELSR_0EEESS_EEEEEENS4_6LayoutISC_NS5_IJNSA_ILi0EEESW_SW_EEEEENS5_IJNS4_10UnderscoreESZ_SZ_EEEEENS4_13SM90_TMA_LOADENS4_14ComposedLayoutINS4_7SwizzleILi3ELi4ELi3EEENS4_18smem_ptr_flag_bitsILi8EEENSV_INS5_IJNSA_ILi8EEESF_EEENS5_IJSF_SB_EEEEEEEvNS4_8identityES12_S1C_vS1D_EENS_8epilogue10collective18CollectiveEpilogueINS1F_23Sm100TmaWarpSpecializedILi2ELi2ELi32ELb0ELb0EEEJSG_NS5_IJNSV_ISE_SB_EES1K_EEESH_SI_SH_SI_NS1F_6fusion15FusionCallbacksIS1J_NS1M_17LinearCombinationISH_fSH_fLNS_15FloatRoundStyleE2EEESG_S1L_JEEENS4_5SM1004TMEM4LOAD26SM100_TMEM_LOAD_16dp32b32xES12_NS13_INS14_ILi2ELi4ELi3EEES17_NSV_INS5_IJS18_SE_EEENS5_IJSE_SB_EEEEEEENS4_39AutoVectorizingCopyWithAssumedAlignmentILi128EEENS4_14SM90_TMA_STOREES20_S22_S22_EEEvvEEEEvNT_6ParamsE)
        .other          _ZN7cutlass13device_kernelINS_4gemm6kernel13GemmUniversalIN4cute5tupleIJiiiiEEENS1_10collective13CollectiveMmaINS1_35MainloopSm100TmaUmmaWarpSpecializedILi8ELi2ELi4ENS5_IJNS4_1CILi1EEESB_SB_EEEEENS5_IJNSA_ILi64EEENSA_ILi128EEESF_EEENS_12float_e4m3_tENS5_IJlSB_lEEESH_SI_NS4_8TiledMMAINS4_8MMA_AtomIJNS4_10MMA_TraitsINS4_19SM100_MMA_F8F6F4_SSEJSH_SH_fSE_SF_NS4_17integral_constantINS4_4UMMA5MajorELSP_0EEESQ_NSN_INSO_7ScaleInELSR_0EEESS_EEEEEENS4_6LayoutISC_NS5_IJNSA_ILi0EEESW_SW_EEEEENS5_IJNS4_10UnderscoreESZ_SZ_EEEEENS4_13SM90_TMA_LOADENS4_14ComposedLayoutINS4_7SwizzleILi3ELi4ELi3EEENS4_18smem_ptr_flag_bitsILi8EEENSV_INS5_IJNSA_ILi8EEESF_EEENS5_IJSF_SB_EEEEEEEvNS4_8identityES12_S1C_vS1D_EENS_8epilogue10collective18CollectiveEpilogueINS1F_23Sm100TmaWarpSpecializedILi2ELi2ELi32ELb0ELb0EEEJSG_NS5_IJNSV_ISE_SB_EES1K_EEESH_SI_SH_SI_NS1F_6fusion15FusionCallbacksIS1J_NS1M_17LinearCombinationISH_fSH_fLNS_15FloatRoundStyleE2EEESG_S1L_JEEENS4_5SM1004TMEM4LOAD26SM100_TMEM_LOAD_16dp32b32xES12_NS13_INS14_ILi2ELi4ELi3EEES17_NSV_INS5_IJS18_SE_EEENS5_IJSE_SB_EEEEEEENS4_39AutoVectorizingCopyWithAssumedAlignmentILi128EEENS4_14SM90_TMA_STOREES20_S22_S22_EEEvvEEEEvNT_6ParamsE,@"STO_CUDA_ENTRY STV_DEFAULT"
_ZN7cutlass13device_kernelINS_4gemm6kernel13GemmUniversalIN4cute5tupleIJiiiiEEENS1_10collective13CollectiveMmaINS1_35MainloopSm100TmaUmmaWarpSpecializedILi8ELi2ELi4ENS5_IJNS4_1CILi1EEESB_SB_EEEEENS5_IJNSA_ILi64EEENSA_ILi128EEESF_EEENS_12float_e4m3_tENS5_IJlSB_lEEESH_SI_NS4_8TiledMMAINS4_8MMA_AtomIJNS4_10MMA_TraitsINS4_19SM100_MMA_F8F6F4_SSEJSH_SH_fSE_SF_NS4_17integral_constantINS4_4UMMA5MajorELSP_0EEESQ_NSN_INSO_7ScaleInELSR_0EEESS_EEEEEENS4_6LayoutISC_NS5_IJNSA_ILi0EEESW_SW_EEEEENS5_IJNS4_10UnderscoreESZ_SZ_EEEEENS4_13SM90_TMA_LOADENS4_14ComposedLayoutINS4_7SwizzleILi3ELi4ELi3EEENS4_18smem_ptr_flag_bitsILi8EEENSV_INS5_IJNSA_ILi8EEESF_EEENS5_IJSF_SB_EEEEEEEvNS4_8identityES12_S1C_vS1D_EENS_8epilogue10collective18CollectiveEpilogueINS1F_23Sm100TmaWarpSpecializedILi2ELi2ELi32ELb0ELb0EEEJSG_NS5_IJNSV_ISE_SB_EES1K_EEESH_SI_SH_SI_NS1F_6fusion15FusionCallbacksIS1J_NS1M_17LinearCombinationISH_fSH_fLNS_15FloatRoundStyleE2EEESG_S1L_JEEENS4_5SM1004TMEM4LOAD26SM100_TMEM_LOAD_16dp32b32xES12_NS13_INS14_ILi2ELi4ELi3EEES17_NSV_INS5_IJS18_SE_EEENS5_IJSE_SB_EEEEEEENS4_39AutoVectorizingCopyWithAssumedAlignmentILi128EEENS4_14SM90_TMA_STOREES20_S22_S22_EEEvvEEEEvNT_6ParamsE:
[----:B------:R-:W1:Y:S01]  /*0000*/  LDC R1, c[0x0][0x37c] ;  /* 0x0000df00ff017b82 */ /* 0x000e620000000800 */
[----:B------:R-:W2:Y:S01]  /*0010*/  S2R R108, SR_TID.X ;  /* 0x00000000006c7919 */ /* 0x000ea20000002100 */
[----:B------:R-:W3:Y:S01]  /*0020*/  LDCU.64 UR4, c[0x0][0x890] ;  /* 0x00011200ff0477ac */ /* 0x000ee20008000a00 */
[----:B------:R-:W-:Y:S02]  /*0030*/  PRMT R95, RZ, 0x7610, R95 ;  /* 0x00007610ff5f7816 */ /* 0x000fe4000000005f */
[----:B------:R-:W-:Y:S01]  /*0040*/  ELECT P5, URZ, PT ;  /* 0x0000000000ff782f */ /* 0x000fe200038a0000 */
[----:B------:R-:W4:Y:S01]  /*0050*/  LDCU.64 UR46, c[0x0][0x358] ;  /* 0x00006b00ff2e77ac */ /* 0x000f220008000a00 */
[----:B---3--:R-:W-:-:S04]  /*0060*/  UISETP.NE.U32.AND UP0, UPT, UR4, URZ, UPT ;  /* 0x000000ff0400728c */ /* 0x008fc8000bf05070 */
[----:B------:R-:W-:Y:S01]  /*0070*/  UISETP.NE.AND.EX UP0, UPT, UR5, URZ, UPT, UP0 ;  /* 0x000000ff0500728c */ /* 0x000fe2000bf05300 */
[----:B--2---:R-:W-:-:S05]  /*0080*/  SHF.R.U32.HI R101, RZ, 0x5, R108 ;  /* 0x00000005ff657819 */ /* 0x004fca000001166c */
[----:B------:R-:W2:Y:S02]  /*0090*/  SHFL.IDX PT, R0, R101, RZ, 0x1f ;  /* 0x00001fff65007589 */ /* 0x000ea400000e0000 */
[----:B--2---:R-:W-:Y:S01]  /*00a0*/  R2UR UR8, R0 ;  /* 0x00000000000872ca */ /* 0x004fe200000e0000 */
[----:B-1--4-:R-:W-:-:S14]  /*00b0*/  BRA.U UP0, `(.L_x_0) ;  /* 0x00000001002c7547 */ /* 0x012fdc000b800000 */
[----:B------:R-:W1:Y:S02]  /*00c0*/  LDCU.64 UR6, c[0x0][0x888] ;  /* 0x00011100ff0677ac */ /* 0x000e640008000a00 */
[----:B-1----:R-:W-:-:S04]  /*00d0*/  UISETP.NE.U32.AND UP0, UPT, UR6, URZ, UPT ;  /* 0x000000ff0600728c */ /* 0x002fc8000bf05070 */
[----:B------:R-:W-:-:S09]  /*00e0*/  UISETP.NE.AND.EX UP0, UPT, UR7, URZ, UPT, UP0 ;  /* 0x000000ff0700728c */ /* 0x000fd2000bf05300 */
[----:B------:R-:W-:Y:S05]  /*00f0*/  BRA.U !UP0, `(.L_x_1) ;  /* 0x0000000108107547 */ /* 0x000fea000b800000 */
[----:B------:R-:W1:Y:S02]  /*0100*/  LDC.64 R2, c[0x0][0x888] ;  /* 0x00022200ff027b82 */ /* 0x000e640000000a00 */
[----:B-1----:R1:W5:Y:S01]  /*0110*/  LDG.E R49, desc[UR46][R2.64] ;  /* 0x0000002e02317981 */ /* 0x002362000c1e1900 */
[----:B------:R-:W-:Y:S01]  /*0120*/  HFMA2 R95, -RZ, RZ, 0, 5.9604644775390625e-08 ;  /* 0x00000001ff5f7431 */ /* 0x000fe200000001ff */
[----:B------:R-:W-:Y:S05]  /*0130*/  BRA `(.L_x_0) ;  /* 0x00000000000c7947 */ /* 0x000fea0003800000 */
.L_x_1:
[----:B------:R-:W1:Y:S01]  /*0140*/  LDCU UR6, c[0x0][0x880] ;  /* 0x00011000ff0677ac */ /* 0x000e620008000800 */
[----:B------:R-:W-:Y:S01]  /*0150*/  HFMA2 R95, -RZ, RZ, 0, 5.9604644775390625e-08 ;  /* 0x00000001ff5f7431 */ /* 0x000fe200000001ff */
[----:B-1----:R-:W-:-:S07]  /*0160*/  MOV R49, UR6 ;  /* 0x0000000600317c02 */ /* 0x002fce0008000f00 */
.L_x_0:
[----:B------:R-:W2:Y:S02]  /*0170*/  LDCU.64 UR6, c[0x0][0x8b0] ;  /* 0x00011600ff0677ac */ /* 0x000ea40008000a00 */
[----:B--2---:R-:W-:-:S04]  /*0180*/  UISETP.NE.U32.AND UP0, UPT, UR6, URZ, UPT ;  /* 0x000000ff0600728c */ /* 0x004fc8000bf05070 */
[----:B------:R-:W-:-:S09]  /*0190*/  UISETP.NE.AND.EX UP0, UPT, UR7, URZ, UPT, UP0 ;  /* 0x000000ff0700728c */ /* 0x000fd2000bf05300 */
[----:B------:R-:W-:Y:S05]  /*01a0*/  BRA.U UP0, `(.L_x_2) ;  /* 0x0000000100247547 */ /* 0x000fea000b800000 */
[----:B------:R-:W2:Y:S02]  /*01b0*/  LDCU.64 UR6, c[0x0][0x8a8] ;  /* 0x00011500ff0677ac */ /* 0x000ea40008000a00 */
[----:B--2---:R-:W-:-:S04]  /*01c0*/  UISETP.NE.U32.AND UP0, UPT, UR6, URZ, UPT ;  /* 0x000000ff0600728c */ /* 0x004fc8000bf05070 */
[----:B------:R-:W-:-:S09]  /*01d0*/  UISETP.NE.AND.EX UP0, UPT, UR7, URZ, UPT, UP0 ;  /* 0x000000ff0700728c */ /* 0x000fd2000bf05300 */
[----:B------:R-:W-:Y:S05]  /*01e0*/  BRA.U !UP0, `(.L_x_3) ;  /* 0x00000001080c7547 */ /* 0x000fea000b800000 */
[----:B-1----:R-:W1:Y:S02]  /*01f0*/  LDC.64 R2, c[0x0][0x8a8] ;  /* 0x00022a00ff027b82 */ /* 0x002e640000000a00 */
[----:B-1----:R2:W5:Y:S01]  /*0200*/  LDG.E R47, desc[UR46][R2.64] ;  /* 0x0000002e022f7981 */ /* 0x002562000c1e1900 */
[----:B------:R-:W-:Y:S05]  /*0210*/  BRA `(.L_x_2) ;  /* 0x0000000000087947 */ /* 0x000fea0003800000 */
.L_x_3:
[----:B------:R-:W2:Y:S02]  /*0220*/  LDCU UR6, c[0x0][0x8a0] ;  /* 0x00011400ff0677ac */ /* 0x000ea40008000800 */
[----:B--2---:R-:W-:Y:S02]  /*0230*/  MOV R47, UR6 ;  /* 0x00000006002f7c02 */ /* 0x004fe40008000f00 */
.L_x_2:
[----:B------:R-:W-:Y:S01]  /*0240*/  IMAD.U32 R0, RZ, RZ, UR8 ;  /* 0x00000008ff007e24 */ /* 0x000fe2000f8e00ff */
[----:B------:R-:W-:Y:S04]  /*0250*/  BSSY.RECONVERGENT B0, `(.L_x_4) ;  /* 0x000000c000007945 */ /* 0x000fe80003800200 */
[C---:B------:R-:W-:Y:S02]  /*0260*/  ISETP.NE.OR P1, PT, R0.reuse, 0x1, !P5 ;  /* 0x000000010000780c */ /* 0x040fe40006f25670 */
[----:B------:R-:W-:-:S11]  /*0270*/  ISETP.NE.OR P0, PT, R0, 0x3, !P5 ;  /* 0x000000030000780c */ /* 0x000fd60006f05670 */
[----:B------:R-:W-:Y:S05]  /*0280*/  @P1 BRA `(.L_x_5) ;  /* 0x0000000000201947 */ /* 0x000fea0003800000 */
[----:B------:R-:W3:Y:S02]  /*0290*/  LDCU.64 UR6, c[0x0][0x348] ;  /* 0x00006900ff0677ac */ /* 0x000ee40008000a00 */
[----:B---3--:R-:W-:Y:S02]  /*02a0*/  UIADD3 UR10, UP1, UPT, UR6, 0x80, URZ ;  /* 0x00000080060a7890 */ /* 0x008fe4000ff3e0ff */
[----:B------:R-:W-:Y:S02]  /*02b0*/  UIADD3 UR6, UP0, UPT, UR6, 0x180, URZ ;  /* 0x0000018006067890 */ /* 0x000fe4000ff1e0ff */
[----:B------:R-:W-:Y:S02]  /*02c0*/  UIADD3.X UR11, UPT, UPT, URZ, UR7, URZ, UP1, !UPT ;  /* 0x00000007ff0b7290 */ /* 0x000fe40008ffe4ff */
[----:B------:R-:W-:-:S07]  /*02d0*/  UIADD3.X UR7, UPT, UPT, URZ, UR7, URZ, UP0, !UPT ;  /* 0x00000007ff077290 */ /* 0x000fce00087fe4ff */
[----:B------:R3:W-:Y:S02]  /*02e0*/  UTMACCTL.PF [UR10] ;  /* 0x000000000a0079b9 */ /* 0x0007e40008040000 */
[----:B------:R3:W-:Y:S02]  /*02f0*/  UTMACCTL.PF [UR6] ;  /* 0x00000000060079b9 */ /* 0x0007e40008040000 */
[----:B---3--:R-:W-:Y:S01]  /*0300*/  NOP ;  /* 0x0000000000007918 */ /* 0x008fe20000000000 */
.L_x_5:
[----:B------:R-:W-:Y:S05]  /*0310*/  BSYNC.RECONVERGENT B0 ;  /* 0x0000000000007941 */ /* 0x000fea0003800200 */
.L_x_4:
[----:B------:R-:W-:Y:S04]  /*0320*/  BSSY.RECONVERGENT B0, `(.L_x_6) ;  /* 0x000000a000007945 */ /* 0x000fe80003800200 */
        /* <DEDUP_REMOVED lines=9> */
.L_x_7:
[----:B------:R-:W-:Y:S05]  /*03c0*/  BSYNC.RECONVERGENT B0 ;  /* 0x0000000000007941 */ /* 0x000fea0003800200 */
.L_x_6:
[----:B------:R-:W3:Y:S01]  /*03d0*/  LDCU.64 UR6, c[0x0][0x888] ;  /* 0x00011100ff0677ac */ /* 0x000ee20008000a00 */
[----:B------:R-:W-:Y:S02]  /*03e0*/  UISETP.EQ.U32.AND UP1, UPT, UR4, URZ, UPT ;  /* 0x000000ff0400728c */ /* 0x000fe4000bf22070 */
[----:B------:R-:W-:Y:S02]  /*03f0*/  UPLOP3.LUT UP2, UPT, UPT, UPT, UPT, 0x80, 0x8 ;  /* 0x000000000008789c */ /* 0x000fe40003f4f070 */
[----:B---3--:R-:W-:-:S04]  /*0400*/  UISETP.NE.U32.AND UP0, UPT, UR6, URZ, UPT ;  /* 0x000000ff0600728c */ /* 0x008fc8000bf05070 */
[----:B------:R-:W-:-:S04]  /*0410*/  UISETP.NE.AND.EX UP0, UPT, UR7, URZ, UPT, UP0 ;  /* 0x000000ff0700728c */ /* 0x000fc8000bf05300 */
[----:B------:R-:W-:-:S04]  /*0420*/  UISETP.EQ.OR.EX UP3, UPT, UR5, URZ, !UP0, UP1 ;  /* 0x000000ff0500728c */ /* 0x000fc8000c762710 */
[----:B------:R-:W-:-:S05]  /*0430*/  UP2UR UR50, UPR, URZ, 0x8 ;  /* 0x00000008ff327883 */ /* 0x000fca0008000000 */
[----:B------:R-:W-:Y:S07]  /*0440*/  BRA.U !UP3, `(.L_x_8) ;  /* 0x000000010b207547 */ /* 0x000fee000b800000 */
[----:B------:R-:W-:Y:S01]  /*0450*/  UISETP.NE.U32.AND UP2, UPT, UR4, URZ, UPT ;  /* 0x000000ff0400728c */ /* 0x000fe2000bf45070 */
[----:B-----5:R-:W-:Y:S01]  /*0460*/  FSETP.NEU.AND P0, PT, R49, RZ, PT ;  /* 0x000000ff3100720b */ /* 0x020fe20003f0d000 */
[----:B------:R-:W-:Y:S02]  /*0470*/  USEL UR4, URZ, 0xffffffff, UP0 ;  /* 0xffffffffff047887 */ /* 0x000fe40008000000 */
[----:B------:R-:W-:-:S10]  /*0480*/  UISETP.NE.AND.EX UP2, UPT, UR5, URZ, UPT, UP2 ;  /* 0x000000ff0500728c */ /* 0x000fd4000bf45320 */
[----:B------:R-:W-:Y:S01]  /*0490*/  VOTEU.ANY UP1, P0 ;  /* 0x0000000000ff7886 */ /* 0x000fe20000020100 */
[----:B------:R-:W-:-:S04]  /*04a0*/  @!UP2 USEL UR4, URZ, 0xffffffff, UP1 ;  /* 0xffffffffff04a887 */ /* 0x000fc80008800000 */
[----:B------:R-:W-:-:S04]  /*04b0*/  ULOP3.LUT UR4, UR4, 0x1, URZ, 0xc0, !UPT ;  /* 0x0000000104047892 */ /* 0x000fc8000f8ec0ff */
[----:B------:R-:W-:-:S11]  /*04c0*/  UISETP.NE.U32.AND UP2, UPT, UR4, 0x1, UPT ;  /* 0x000000010400788c */ /* 0x000fd6000bf45070 */
.L_x_8:
[----:B-12---:R-:W1:Y:S01]  /*04d0*/  SHFL.IDX PT, R2, R101, RZ, 0x1f ;  /* 0x00001fff65027589 */ /* 0x006e6200000e0000 */
[----:B------:R-:W-:-:S04]  /*04e0*/  UISETP.NE.AND UP1, UPT, UR8, 0x2, UPT ;  /* 0x000000020800788c */ /* 0x000fc8000bf25270 */
[----:B------:R-:W-:Y:S01]  /*04f0*/  USEL UR6, URZ, 0x1, UP1 ;  /* 0x00000001ff067887 */ /* 0x000fe20008800000 */
[----:B-1----:R-:W-:-:S13]  /*0500*/  ISETP.NE.AND P0, PT, R2, RZ, PT ;  /* 0x000000ff0200720c */ /* 0x002fda0003f05270 */
[----:B------:R-:W-:Y:S05]  /*0510*/  @P0 BRA `(.L_x_9) ;  /* 0x0000000000680947 */ /* 0x000fea0003800000 */
[----:B------:R-:W1:Y:S01]  /*0520*/  S2UR UR5, SR_CgaCtaId ;  /* 0x00000000000579c3 */ /* 0x000e620000008800 */
[----:B------:R-:W-:Y:S01]  /*0530*/  UMOV UR7, 0x400 ;  /* 0x0000040000077882 */ /* 0x000fe20000000000 */
[----:B------:R-:W-:Y:S01]  /*0540*/  UMOV UR4, 0x1 ;  /* 0x0000000100047882 */ /* 0x000fe20000000000 */
[----:B------:R-:W-:Y:S01]  /*0550*/  ELECT P0, URZ, PT ;  /* 0x0000000000ff782f */ /* 0x000fe20003800000 */
[----:B------:R-:W-:-:S04]  /*0560*/  UIADD3 UR10, UPT, UPT, -UR4, 0x100000, URZ ;  /* 0x00100000040a7890 */ /* 0x000fc8000fffe1ff */
[----:B------:R-:W-:Y:S02]  /*0570*/  USHF.L.U32 UR11, UR10, 0xb, URZ ;  /* 0x0000000b0a0b7899 */ /* 0x000fe400080006ff */
[----:B------:R-:W-:Y:S02]  /*0580*/  USHF.L.U32 UR10, UR10, 0x1, URZ ;  /* 0x000000010a0a7899 */ /* 0x000fe400080006ff */
[----:B-1----:R-:W-:Y:S01]  /*0590*/  ULEA UR5, UR5, UR7, 0x18 ;  /* 0x0000000705057291 */ /* 0x002fe2000f8ec0ff */
[----:B------:R-:W1:Y:S11]  /*05a0*/  FENCE.VIEW.ASYNC.S ;  /* 0x00000000000073c6 */ /* 0x000e760000000000 */
[----:B-1----:R1:W2:Y:S01]  /*05b0*/  SYNCS.EXCH.64 URZ, [UR5], UR10 ;  /* 0x0000000a05ff75b2 */ /* 0x0022a20008000100 */
[----:B------:R1:W3:Y:S01]  /*05c0*/  SYNCS.EXCH.64 URZ, [UR5+0x40], UR10 ;  /* 0x0000400a05ff75b2 */ /* 0x0002e20008000100 */
[----:B------:R1:W4:Y:S01]  /*05d0*/  SYNCS.EXCH.64 URZ, [UR5+0x8], UR10 ;  /* 0x0000080a05ff75b2 */ /* 0x0003220008000100 */
[----:B------:R1:W1:Y:S01]  /*05e0*/  SYNCS.EXCH.64 URZ, [UR5+0x48], UR10 ;  /* 0x0000480a05ff75b2 */ /* 0x0002620008000100 */
        /* <DEDUP_REMOVED lines=12> */
[----:B------:R-:W-:Y:S01]  /*06b0*/  NOP ;  /* 0x0000000000007918 */ /* 0x000fe20000000000 */
.L_x_9:
[----:B------:R-:W2:Y:S01]  /*06c0*/  SHFL.IDX PT, R2, R101, RZ, 0x1f ;  /* 0x00001fff65027589 */ /* 0x000ea200000e0000 */
[----:B------:R-:W-:Y:S01]  /*06d0*/  NOP ;  /* 0x0000000000007918 */ /* 0x000fe20000000000 */
[----:B--2---:R-:W-:-:S13]  /*06e0*/  ISETP.NE.AND P0, PT, R2, 0x1, PT ;  /* 0x000000010200780c */ /* 0x004fda0003f05270 */
[----:B------:R-:W-:Y:S05]  /*06f0*/  @P0 BRA `(.L_x_10) ;  /* 0x0000000000480947 */ /* 0x000fea0003800000 */
[----:B------:R-:W2:Y:S01]  /*0700*/  S2UR UR7, SR_CgaCtaId ;  /* 0x00000000000779c3 */ /* 0x000ea20000008800 */
[----:B------:R-:W-:Y:S01]  /*0710*/  UMOV UR9, 0x400 ;  /* 0x0000040000097882 */ /* 0x000fe20000000000 */
[----:B-1----:R-:W-:Y:S01]  /*0720*/  UMOV UR5, 0x20 ;  /* 0x0000002000057882 */ /* 0x002fe20000000000 */
[----:B------:R-:W-:Y:S01]  /*0730*/  UMOV UR4, 0x80 ;  /* 0x0000008000047882 */ /* 0x000fe20000000000 */
[----:B------:R-:W-:-:S04]  /*0740*/  UIADD3 UR10, UPT, UPT, -UR5, 0x100000, URZ ;  /* 0x00100000050a7890 */ /* 0x000fc8000fffe1ff */
[----:B------:R-:W-:Y:S02]  /*0750*/  USHF.L.U32 UR11, UR10, 0xb, URZ ;  /* 0x0000000b0a0b7899 */ /* 0x000fe400080006ff */
[----:B------:R-:W-:Y:S02]  /*0760*/  USHF.L.U32 UR10, UR10, 0x1, URZ ;  /* 0x000000010a0a7899 */ /* 0x000fe400080006ff */
[----:B------:R-:W-:-:S04]  /*0770*/  UIADD3 UR4, UPT, UPT, -UR4, 0x100000, URZ ;  /* 0x0010000004047890 */ /* 0x000fc8000fffe1ff */
[----:B------:R-:W-:Y:S02]  /*0780*/  USHF.L.U32 UR5, UR4, 0xb, URZ ;  /* 0x0000000b04057899 */ /* 0x000fe400080006ff */
[----:B------:R-:W-:Y:S01]  /*0790*/  USHF.L.U32 UR4, UR4, 0x1, URZ ;  /* 0x0000000104047899 */ /* 0x000fe200080006ff */
[----:B------:R-:W-:Y:S01]  /*07a0*/  ELECT P0, URZ, PT ;  /* 0x0000000000ff782f */ /* 0x000fe20003800000 */
[----:B--2---:R-:W-:Y:S01]  /*07b0*/  ULEA UR7, UR7, UR9, 0x18 ;  /* 0x0000000907077291 */ /* 0x004fe2000f8ec0ff */
[----:B------:R-:W1:Y:S11]  /*07c0*/  FENCE.VIEW.ASYNC.S ;  /* 0x00000000000073c6 */ /* 0x000e760000000000 */
[----:B-1----:R2:W1:Y:S01]  /*07d0*/  SYNCS.EXCH.64 URZ, [UR7+0x80], UR10 ;  /* 0x0000800a07ff75b2 */ /* 0x0024620008000100 */
[----:B------:R2:W1:Y:S01]  /*07e0*/  SYNCS.EXCH.64 URZ, [UR7+0x90], UR4 ;  /* 0x0000900407ff75b2 */ /* 0x0004620008000100 */
[----:B------:R2:W1:Y:S01]  /*07f0*/  SYNCS.EXCH.64 URZ, [UR7+0x88], UR10 ;  /* 0x0000880a07ff75b2 */ /* 0x0004620008000100 */
[----:B------:R2:W1:Y:S02]  /*0800*/  SYNCS.EXCH.64 URZ, [UR7+0x98], UR4 ;  /* 0x0000980407ff75b2 */ /* 0x0004640008000100 */
[----:B--2---:R-:W-:Y:S01]  /*0810*/  NOP ;  /* 0x0000000000007918 */ /* 0x004fe20000000000 */
.L_x_10:
[----:B------:R-:W2:Y:S01]  /*0820*/  SHFL.IDX PT, R2, R101, RZ, 0x1f ;  /* 0x00001fff65027589 */ /* 0x000ea200000e0000 */
[----:B------:R-:W-:Y:S01]  /*0830*/  NOP ;  /* 0x0000000000007918 */ /* 0x000fe20000000000 */
[----:B--2---:R-:W-:-:S13]  /*0840*/  ISETP.NE.AND P0, PT, R2, 0x3, PT ;  /* 0x000000030200780c */ /* 0x004fda0003f05270 */
[----:B------:R-:W-:Y:S05]  /*0850*/  @P0 BRA `(.L_x_11) ;  /* 0x0000000000300947 */ /* 0x000fea0003800000 */
[----:B-1----:R-:W1:Y:S01]  /*0860*/  S2UR UR5, SR_CgaCtaId ;  /* 0x00000000000579c3 */ /* 0x002e620000008800 */
        /* <DEDUP_REMOVED lines=8> */
[----:B-1----:R2:W1:Y:S01]  /*08f0*/  SYNCS.EXCH.64 URZ, [UR5+0xa0], UR10 ;  /* 0x0000a00a05ff75b2 */ /* 0x0024620008000100 */
[----:B------:R2:W1:Y:S02]  /*0900*/  SYNCS.EXCH.64 URZ, [UR5+0xa8], UR10 ;  /* 0x0000a80a05ff75b2 */ /* 0x0004640008000100 */
[----:B--2---:R-:W-:Y:S01]  /*0910*/  NOP ;  /* 0x0000000000007918 */ /* 0x004fe20000000000 */
.L_x_11:
[----:B------:R-:W2:Y:S01]  /*0920*/  SHFL.IDX PT, R2, R101, RZ, 0x1f ;  /* 0x00001fff65027589 */ /* 0x000ea200000e0000 */
[----:B------:R-:W-:Y:S01]  /*0930*/  NOP ;  /* 0x0000000000007918 */ /* 0x000fe20000000000 */
[----:B--2---:R-:W-:-:S13]  /*0940*/  ISETP.NE.AND P0, PT, R2, 0x4, PT ;  /* 0x000000040200780c */ /* 0x004fda0003f05270 */
[----:B------:R-:W-:Y:S05]  /*0950*/  @P0 BRA `(.L_x_12) ;  /* 0x00000000004c0947 */ /* 0x000fea0003800000 */
[----:B-1----:R-:W1:Y:S01]  /*0960*/  S2UR UR5, SR_CgaCtaId ;  /* 0x00000000000579c3 */ /* 0x002e620000008800 */
[----:B------:R-:W-:Y:S01]  /*0970*/  UMOV UR9, 0x100 ;  /* 0x0000010000097882 */ /* 0x000fe20000000000 */
[----:B------:R-:W-:Y:S01]  /*0980*/  UMOV UR7, 0x400 ;  /* 0x0000040000077882 */ /* 0x000fe20000000000 */
[----:B------:R-:W-:Y:S01]  /*0990*/  USEL UR9, UR9, 0xe0, UP2 ;  /* 0x000000e009097887 */ /* 0x000fe20009000000 */
[----:B------:R-:W-:Y:S01]  /*09a0*/  UMOV UR4, 0x1 ;  /* 0x0000000100047882 */ /* 0x000fe20000000000 */
[----:B------:R-:W-:Y:S01]  /*09b0*/  ELECT P0, URZ, PT ;  /* 0x0000000000ff782f */ /* 0x000fe20003800000 */
[----:B------:R-:W-:-:S04]  /*09c0*/  UIADD3 UR10, UPT, UPT, -UR4, 0x100000, URZ ;  /* 0x00100000040a7890 */ /* 0x000fc8000fffe1ff */
[----:B------:R-:W-:Y:S02]  /*09d0*/  USHF.L.U32 UR11, UR10, 0xb, URZ ;  /* 0x0000000b0a0b7899 */ /* 0x000fe400080006ff */
[----:B------:R-:W-:Y:S02]  /*09e0*/  USHF.L.U32 UR10, UR10, 0x1, URZ ;  /* 0x000000010a0a7899 */ /* 0x000fe400080006ff */
[----:B------:R-:W-:-:S04]  /*09f0*/  UIADD3 UR12, UPT, UPT, -UR9, 0x100000, URZ ;  /* 0x00100000090c7890 */ /* 0x000fc8000fffe1ff */
[----:B------:R-:W-:Y:S02]  /*0a00*/  USHF.L.U32 UR13, UR12, 0xb, URZ ;  /* 0x0000000b0c0d7899 */ /* 0x000fe400080006ff */
[----:B------:R-:W-:Y:S02]  /*0a10*/  USHF.L.U32 UR12, UR12, 0x1, URZ ;  /* 0x000000010c0c7899 */ /* 0x000fe400080006ff */
[----:B-1----:R-:W-:Y:S01]  /*0a20*/  ULEA UR5, UR5, UR7, 0x18 ;  /* 0x0000000705057291 */ /* 0x002fe2000f8ec0ff */
[----:B------:R-:W1:Y:S11]  /*0a30*/  FENCE.VIEW.ASYNC.S ;  /* 0x00000000000073c6 */ /* 0x000e760000000000 */
[----:B-1----:R2:W1:Y:S01]  /*0a40*/  SYNCS.EXCH.64 URZ, [UR5+0xb0], UR10 ;  /* 0x0000b00a05ff75b2 */ /* 0x0024620008000100 */
[----:B------:R2:W1:Y:S01]  /*0a50*/  SYNCS.EXCH.64 URZ, [UR5+0xc0], UR12 ;  /* 0x0000c00c05ff75b2 */ /* 0x0004620008000100 */
[----:B------:R2:W1:Y:S01]  /*0a60*/  SYNCS.EXCH.64 URZ, [UR5+0xb8], UR10 ;  /* 0x0000b80a05ff75b2 */ /* 0x0004620008000100 */
[----:B------:R2:W1:Y:S02]  /*0a70*/  SYNCS.EXCH.64 URZ, [UR5+0xc8], UR12 ;  /* 0x0000c80c05ff75b2 */ /* 0x0004640008000100 */
[----:B--2---:R-:W-:Y:S01]  /*0a80*/  NOP ;  /* 0x0000000000007918 */ /* 0x004fe20000000000 */
.L_x_12:
        /* <DEDUP_REMOVED lines=20> */
[----:B------:R2:W1:Y:S01]  /*0bd0*/  SYNCS.EXCH.64 URZ, [UR7+0xf8], UR4 ;  /* 0x0000f80407ff75b2 */ /* 0x0004620008000100 */
[----:B------:R2:W1:Y:S01]  /*0be0*/  SYNCS.EXCH.64 URZ, [UR7+0xe0], UR10 ;  /* 0x0000e00a07ff75b2 */ /* 0x0004620008000100 */
[----:B------:R2:W1:Y:S01]  /*0bf0*/  SYNCS.EXCH.64 URZ, [UR7+0x100], UR4 ;  /* 0x0001000407ff75b2 */ /* 0x0004620008000100 */
[----:B------:R2:W1:Y:S01]  /*0c00*/  SYNCS.EXCH.64 URZ, [UR7+0xe8], UR10 ;  /* 0x0000e80a07ff75b2 */ /* 0x0004620008000100 */
[----:B------:R2:W1:Y:S02]  /*0c10*/  SYNCS.EXCH.64 URZ, [UR7+0x108], UR4 ;  /* 0x0001080407ff75b2 */ /* 0x0004640008000100 */
[----:B--2---:R-:W-:Y:S01]  /*0c20*/  NOP ;  /* 0x0000000000007918 */ /* 0x004fe20000000000 */
.L_x_13:
        /* <DEDUP_REMOVED lines=18> */
.L_x_14:
[----:B-1----:R-:W1:Y:S01]  /*0d50*/  S2UR UR5, SR_CTAID.X ;  /* 0x00000000000579c3 */ /* 0x002e620000002500 */
[----:B------:R-:W-:-:S05]  /*0d60*/  CS2R.32 R96, SR_CgaSize ;  /* 0x0000000000607805 */ /* 0x000fca0000008a00 */
[----:B------:R-:W-:-:S05]  /*0d70*/  IMAD R96, R96, -0xa0, RZ ;  /* 0xffffff6060607824 */ /* 0x000fca00078e02ff */
[----:B------:R-:W-:-:S14]  /*0d80*/  R2UR UR9, R96 ;  /* 0x00000000600972ca */ /* 0x000fdc00000e0000 */
[----:B------:R-:W2:Y:S01]  /*0d90*/  LDCU UR9, c[0x0][UR9+0x2b0] ;  /* 0x00005600090977ac */ /* 0x000ea20008000800 */
[----:B------:R-:W-:Y:S01]  /*0da0*/  NOP ;  /* 0x0000000000007918 */ /* 0x000fe20000000000 */
[----:B------:R-:W-:-:S05]  /*0db0*/  CS2R.32 R96, SR_CgaSize ;  /* 0x0000000000607805 */ /* 0x000fca0000008a00 */
[----:B------:R-:W-:-:S05]  /*0dc0*/  IMAD R96, R96, -0xa0, RZ ;  /* 0xffffff6060607824 */ /* 0x000fca00078e02ff */
[----:B------:R-:W-:-:S14]  /*0dd0*/  R2UR UR7, R96 ;  /* 0x00000000600772ca */ /* 0x000fdc00000e0000 */
[----:B------:R-:W3:Y:S01]  /*0de0*/  LDCU UR7, c[0x0][UR7+0x2b4] ;  /* 0x00005680070777ac */ /* 0x000ee20008000800 */
[----:B------:R-:W4:Y:S08]  /*0df0*/  S2UR UR4, SR_CTAID.Y ;  /* 0x00000000000479c3 */ /* 0x000f300000002600 */
[----:B------:R-:W3:Y:S01]  /*0e00*/  LDC R9, c[0x0][0xb24] ;  /* 0x0002c900ff097b82 */ /* 0x000ee20000000800 */
[----:B-1----:R-:W-:-:S02]  /*0e10*/  I2FP.F32.U32 R4, UR5 ;  /* 0x0000000500047c45 */ /* 0x002fc40008201000 */
[----:B------:R-:W-:-:S05]  /*0e20*/  CS2R.32 R5, SR_CgaSize ;  /* 0x0000000000057805 */ /* 0x000fca0000008a00 */
[----:B------:R-:W-:-:S06]  /*0e30*/  IMAD R5, R5, -0xa0, RZ ;  /* 0xffffff6005057824 */ /* 0x000fcc00078e02ff */
[----:B------:R-:W1:Y:S01]  /*0e40*/  LDC R5, c[0x0][R5+0x2a0] ;  /* 0x0000a80005057b82 */ /* 0x000e620000000800 */
[----:B------:R-:W-:Y:S01]  /*0e50*/  MOV R21, UR5 ;  /* 0x0000000500157c02 */ /* 0x000fe20008000f00 */
[----:B--2---:R-:W-:Y:S01]  /*0e60*/  FMUL R4, R4, UR9 ;  /* 0x0000000904047c20 */ /* 0x004fe20008400000 */
[----:B----4-:R-:W-:Y:S02]  /*0e70*/  I2FP.F32.U32 R2, UR4 ;  /* 0x0000000400027c45 */ /* 0x010fe40008201000 */
[----:B------:R-:W-:-:S05]  /*0e80*/  CS2R.32 R3, SR_CgaSize ;  /* 0x0000000000037805 */ /* 0x000fca0000008a00 */
[----:B------:R-:W-:-:S06]  /*0e90*/  IMAD R3, R3, -0xa0, RZ ;  /* 0xffffff6003037824 */ /* 0x000fcc00078e02ff */
[----:B------:R-:W2:Y:S01]  /*0ea0*/  LDC R3, c[0x0][R3+0x2a4] ;  /* 0x0000a90003037b82 */ /* 0x000ea20000000800 */
[----:B------:R-:W4:Y:S01]  /*0eb0*/  F2I.U32.TRUNC.NTZ R96, R4 ;  /* 0x0000000400607305 */ /* 0x000f22000020f000 */
[----:B------:R-:W-:Y:S01]  /*0ec0*/  MOV R20, UR4 ;  /* 0x0000000400147c02 */ /* 0x000fe20008000f00 */
[----:B---3--:R-:W-:-:S05]  /*0ed0*/  FMUL R2, R2, UR7 ;  /* 0x0000000702027c20 */ /* 0x008fca0008400000 */
[----:B------:R-:W-:Y:S01]  /*0ee0*/  BAR.SYNC.DEFER_BLOCKING 0x0 ;  /* 0x0000000000007b1d */ /* 0x000fe20000010000 */
[----:B------:R-:W-:-:S05]  /*0ef0*/  ISETP.GE.AND P0, PT, R9, 0x1, PT ;  /* 0x000000010900780c */ /* 0x000fca0003f06270 */
[----:B------:R-:W3:Y:S02]  /*0f00*/  F2I.U32.TRUNC.NTZ R94, R2 ;  /* 0x00000002005e7305 */ /* 0x000ee4000020f000 */
[----:B------:R-:W2:Y:S01]  /*0f10*/  S2UR UR36, SR_CTAID.Z ;  /* 0x00000000002479c3 */ /* 0x000ea20000002700 */
[----:B----4-:R-:W-:-:S05]  /*0f20*/  IADD3 R96, PT, PT, -R96, RZ, RZ ;  /* 0x000000ff60607210 */ /* 0x010fca0007ffe1ff */
[----:B-1----:R-:W-:Y:S01]  /*0f30*/  IMAD R96, R5, R96, UR5 ;  /* 0x0000000505607e24 */ /* 0x002fe2000f8e0260 */
[----:B---3--:R-:W-:-:S05]  /*0f40*/  IADD3 R94, PT, PT, -R94, RZ, RZ ;  /* 0x000000ff5e5e7210 */ /* 0x008fca0007ffe1ff */
[----:B--2---:R-:W-:Y:S01]  /*0f50*/  IMAD R94, R3, R94, UR4 ;  /* 0x00000004035e7e24 */ /* 0x004fe2000f8e025e */
[----:B------:R-:W-:Y:S06]  /*0f60*/  @!P0 BRA `(.L_x_15) ;  /* 0x0000000000b88947 */ /* 0x000fec0003800000 */
[----:B------:R-:W1:Y:S01]  /*0f70*/  LDC.64 R4, c[0x0][0xb18] ;  /* 0x0002c600ff047b82 */ /* 0x000e620000000a00 */
[----:B------:R-:W-:-:S07]  /*0f80*/  ISETP.NE.AND P0, PT, R9, 0x1, PT ;  /* 0x000000010900780c */ /* 0x000fce0003f05270 */
[----:B------:R-:W2:Y:S08]  /*0f90*/  LDC R10, c[0x0][0xb0c] ;  /* 0x0002c300ff0a7b82 */ /* 0x000eb00000000800 */
[----:B------:R-:W3:Y:S08]  /*0fa0*/  LDC R11, c[0x0][0x370] ;  /* 0x0000dc00ff0b7b82 */ /* 0x000ef00000000800 */
[----:B------:R-:W4:Y:S01]  /*0fb0*/  LDC R12, c[0x0][0x374] ;  /* 0x0000dd00ff0c7b82 */ /* 0x000f220000000800 */
[----:B-1----:R-:W-:-:S07]  /*0fc0*/  ISETP.NE.AND P1, PT, R4, 0x1, PT ;  /* 0x000000010400780c */ /* 0x002fce0003f25270 */
[----:B------:R-:W3:Y:S01]  /*0fd0*/  LDC.64 R6, c[0x0][0xb10] ;  /* 0x0002c400ff067b82 */ /* 0x000ee20000000a00 */
[----:B--2---:R-:W-:-:S07]  /*0fe0*/  ISETP.NE.AND P2, PT, R10, 0x1, PT ;  /* 0x000000010a00780c */ /* 0x004fce0003f45270 */
[----:B------:R-:W1:Y:S08]  /*0ff0*/  LDC R8, c[0x0][0xb20] ;  /* 0x0002c800ff087b82 */ /* 0x000e700000000800 */
[----:B------:R-:W2:Y:S01]  /*1000*/  LDC.64 R2, c[0x0][0xb28] ;  /* 0x0002ca00ff027b82 */ /* 0x000ea20000000a00 */
[----:B----4-:R-:W-:-:S04]  /*1010*/  IMAD.HI.U32 R13, R12, R5, RZ ;  /* 0x000000050c0d7227 */ /* 0x010fc800078e00ff */
[----:B------:R-:W-:-:S04]  /*1020*/  IMAD.HI.U32 R5, R20, R5, RZ ;  /* 0x0000000514057227 */ /* 0x000fc800078e00ff */
[----:B---3--:R-:W-:-:S04]  /*1030*/  IMAD.HI.U32 R14, R11, R6, RZ ;  /* 0x000000060b0e7227 */ /* 0x008fc800078e00ff */
[C---:B------:R-:W-:Y:S01]  /*1040*/  IMAD.HI.U32 R16, R21.reuse, R6, RZ ;  /* 0x0000000615107227 */ /* 0x040fe200078e00ff */
[-C--:B------:R-:W-:Y:S02]  /*1050*/  @P2 SHF.R.U32.HI R11, RZ, R7.reuse, R14 ;  /* 0x00000007ff0b2219 */ /* 0x080fe4000001160e */
[-C--:B-1----:R-:W-:Y:S02]  /*1060*/  @P1 SHF.R.U32.HI R12, RZ, R8.reuse, R13 ;  /* 0x00000008ff0c1219 */ /* 0x082fe4000001160d */
[----:B------:R-:W-:Y:S02]  /*1070*/  SHF.R.U32.HI R5, RZ, R8, R5 ;  /* 0x00000008ff057219 */ /* 0x000fe40000011605 */
[----:B------:R-:W-:Y:S02]  /*1080*/  SHF.R.U32.HI R16, RZ, R7, R16 ;  /* 0x00000007ff107219 */ /* 0x000fe40000011610 */
[----:B------:R-:W-:Y:S01]  /*1090*/  SEL R5, R20, R5, !P1 ;  /* 0x0000000514057207 */ /* 0x000fe20004800000 */
[----:B--2---:R-:W-:Y:S01]  /*10a0*/  IMAD.HI.U32 R14, R12, R2, RZ ;  /* 0x000000020c0e7227 */ /* 0x004fe200078e00ff */
[----:B------:R-:W-:-:S02]  /*10b0*/  SEL R7, R21, R16, !P2 ;  /* 0x0000001015077207 */ /* 0x000fc40005000000 */
[----:B------:R-:W-:Y:S01]  /*10c0*/  IADD3 R13, PT, PT, -R5, RZ, RZ ;  /* 0x000000ff050d7210 */ /* 0x000fe20007ffe1ff */
[----:B------:R-:W-:Y:S01]  /*10d0*/  IMAD.HI.U32 R6, R11, R2, RZ ;  /* 0x000000020b067227 */ /* 0x000fe200078e00ff */
[----:B------:R-:W-:-:S03]  /*10e0*/  @P0 SHF.R.U32.HI R12, RZ, R3, R14 ;  /* 0x00000003ff0c0219 */ /* 0x000fc6000001160e */
[----:B------:R-:W-:Y:S01]  /*10f0*/  IMAD R13, R4, R13, R20 ;  /* 0x0000000d040d7224 */ /* 0x000fe200078e0214 */
[----:B------:R-:W-:Y:S01]  /*1100*/  @P0 SHF.R.U32.HI R11, RZ, R3, R6 ;  /* 0x00000003ff0b0219 */ /* 0x000fe20000011606 */
[----:B------:R-:W-:-:S04]  /*1110*/  IMAD R12, R12, R9, RZ ;  /* 0x000000090c0c7224 */ /* 0x000fc800078e02ff */
[----:B------:R-:W-:Y:S01]  /*1120*/  IMAD R6, R11, R9, RZ ;  /* 0x000000090b067224 */ /* 0x000fe200078e02ff */
[----:B------:R-:W-:-:S04]  /*1130*/  ISETP.GE.AND P1, PT, R5, R12, PT ;  /* 0x0000000c0500720c */ /* 0x000fc80003f26270 */
[----:B------:R-:W-:Y:S01]  /*1140*/  ISETP.GE.OR P1, PT, R7, R6, P1 ;  /* 0x000000060700720c */ /* 0x000fe20000f26670 */
[----:B------:R-:W-:-:S05]  /*1150*/  IMAD.HI.U32 R6, R5, R2, RZ ;  /* 0x0000000205067227 */ /* 0x000fca00078e00ff */
[----:B------:R-:W-:-:S04]  /*1160*/  SHF.R.U32.HI R6, RZ, R3, R6 ;  /* 0x00000003ff067219 */ /* 0x000fc80000011606 */
[----:B------:R-:W-:-:S03]  /*1170*/  SEL R6, R5, R6, !P0 ;  /* 0x0000000605067207 */ /* 0x000fc60004000000 */
[----:B------:R-:W-:Y:S01]  /*1180*/  @!P1 IMAD.HI.U32 R8, R7, R2, RZ ;  /* 0x0000000207089227 */ /* 0x000fe200078e00ff */
[----:B------:R-:W-:-:S04]  /*1190*/  IADD3 R2, PT, PT, -R6, RZ, RZ ;  /* 0x000000ff06027210 */ /* 0x000fc80007ffe1ff */
[----:B------:R-:W-:Y:S01]  /*11a0*/  @!P1 SHF.R.U32.HI R8, RZ, R3, R8 ;  /* 0x00000003ff089219 */ /* 0x000fe20000011608 */
[----:B------:R-:W-:-:S03]  /*11b0*/  IMAD R2, R9, R2, R5 ;  /* 0x0000000209027224 */ /* 0x000fc600078e0205 */
[----:B------:R-:W-:-:S05]  /*11c0*/  @!P1 SEL R3, R7, R8, !P0 ;  /* 0x0000000807039207 */ /* 0x000fca0004000000 */
[--C-:B------:R-:W-:Y:S02]  /*11d0*/  @!P1 IMAD.IADD R6, R6, 0x1, -R3.reuse ;  /* 0x0000000106069824 */ /* 0x100fe400078e0a03 */
[----:B------:R-:W-:Y:S01]  /*11e0*/  @!P1 IMAD R3, R2, R11, R3 ;  /* 0x0000000b02039224 */ /* 0x000fe200078e0203 */
[----:B------:R-:W-:Y:S01]  /*11f0*/  IADD3 R2, PT, PT, -R7, RZ, RZ ;  /* 0x000000ff07027210 */ /* 0x000fe20007ffe1ff */
[----:B------:R-:W-:Y:S02]  /*1200*/  @!P1 IMAD R5, R6, R9, R7 ;  /* 0x0000000906059224 */ /* 0x000fe400078e0207 */
[----:B------:R-:W-:Y:S02]  /*1210*/  @!P1 IMAD.MOV.U32 R7, RZ, RZ, R3 ;  /* 0x000000ffff079224 */ /* 0x000fe400078e0003 */
[----:B------:R-:W-:Y:S02]  /*1220*/  IMAD R2, R10, R2, R21 ;  /* 0x000000020a027224 */ /* 0x000fe400078e0215 */
[----:B------:R-:W-:-:S02]  /*1230*/  IMAD R20, R5, R4, R13 ;  /* 0x0000000405147224 */ /* 0x000fc400078e020d */
[----:B------:R-:W-:Y:S02]  /*1240*/  IMAD R21, R7, R10, R2 ;  /* 0x0000000a07157224 */ /* 0x000fe400078e0202 */
.L_x_15:
[----:B------:R-:W1:Y:S01]  /*1250*/  LDCU UR4, c[0x0][0xb30] ;  /* 0x00016600ff0477ac */ /* 0x000e620008000800 */
[----:B------:R-:W2:Y:S08]  /*1260*/  S2UR UR37, SR_CgaCtaId ;  /* 0x00000000002579c3 */ /* 0x000eb00000008800 */
[----:B------:R-:W3:Y:S01]  /*1270*/  LDC R40, c[0x0][0xb24] ;  /* 0x0002c900ff287b82 */ /* 0x000ee20000000800 */
[----:B-1----:R-:W-:-:S09]  /*1280*/  UISETP.NE.AND UP1, UPT, UR4, 0x1, UPT ;  /* 0x000000010400788c */ /* 0x002fd2000bf25270 */
[----:B--2---:R-:W-:Y:S05]  /*1290*/  BRA.U UP1, `(.L_x_16) ;  /* 0x0000000101407547 */ /* 0x004fea000b800000 */
[----:B------:R-:W1:Y:S08]  /*12a0*/  LDC.64 R4, c[0x0][0xb10] ;  /* 0x0002c400ff047b82 */ /* 0x000e700000000a00 */
[----:B------:R-:W2:Y:S08]  /*12b0*/  LDC.64 R2, c[0x0][0xb18] ;  /* 0x0002c600ff027b82 */ /* 0x000eb00000000a00 */
[----:B------:R-:W4:Y:S08]  /*12c0*/  LDC R6, c[0x0][0xb20] ;  /* 0x0002c800ff067b82 */ /* 0x000f300000000800 */
[----:B------:R-:W3:Y:S01]  /*12d0*/  LDC R8, c[0x0][0xb0c] ;  /* 0x0002c300ff087b82 */ /* 0x000ee20000000800 */
[----:B-1----:R-:W-:-:S05]  /*12e0*/  IMAD.HI.U32 R4, R21, R4, RZ ;  /* 0x0000000415047227 */ /* 0x002fca00078e00ff */
[----:B------:R-:W-:Y:S01]  /*12f0*/  SHF.R.U32.HI R4, RZ, R5, R4 ;  /* 0x00000005ff047219 */ /* 0x000fe20000011604 */
[----:B--2---:R-:W-:Y:S01]  /*1300*/  IMAD.HI.U32 R3, R20, R3, RZ ;  /* 0x0000000314037227 */ /* 0x004fe200078e00ff */
[----:B------:R-:W-:-:S04]  /*1310*/  ISETP.NE.AND P0, PT, R2, 0x1, PT ;  /* 0x000000010200780c */ /* 0x000fc80003f05270 */
[----:B----4-:R-:W-:-:S04]  /*1320*/  SHF.R.U32.HI R3, RZ, R6, R3 ;  /* 0x00000006ff037219 */ /* 0x010fc80000011603 */
[----:B------:R-:W-:Y:S02]  /*1330*/  SEL R3, R20, R3, !P0 ;  /* 0x0000000314037207 */ /* 0x000fe40004000000 */
[----:B---3--:R-:W-:-:S04]  /*1340*/  ISETP.NE.AND P1, PT, R8, 0x1, PT ;  /* 0x000000010800780c */ /* 0x008fc80003f25270 */
[----:B------:R-:W-:-:S05]  /*1350*/  SEL R4, R21, R4, !P1 ;  /* 0x0000000415047207 */ /* 0x000fca0004800000 */
[----:B------:R-:W-:Y:S02]  /*1360*/  IMAD.IADD R5, R3, 0x1, -R4 ;  /* 0x0000000103057824 */ /* 0x000fe400078e0a04 */
[----:B------:R-:W-:Y:S02]  /*1370*/  IMAD.IADD R3, R4, 0x1, -R3 ;  /* 0x0000000104037824 */ /* 0x000fe400078e0a03 */
[----:B------:R-:W-:Y:S02]  /*1380*/  IMAD R21, R5, R8, R21 ;  /* 0x0000000805157224 */ /* 0x000fe400078e0215 */
[----:B------:R-:W-:-:S07]  /*1390*/  IMAD R20, R3, R2, R20 ;  /* 0x0000000203147224 */ /* 0x000fce00078e0214 */
.L_x_16:
[----:B------:R-:W-:Y:S01]  /*13a0*/  BAR.SYNC.DEFER_BLOCKING 0x0 ;  /* 0x0000000000007b1d */ /* 0x000fe20000010000 */
[----:B------:R-:W-:Y:S01]  /*13b0*/  UISETP.NE.AND UP1, UPT, UR8, 0x2, UPT ;  /* 0x000000020800788c */ /* 0x000fe2000bf25270 */
[----:B------:R-:W-:Y:S02]  /*13c0*/  ISETP.NE.OR P5, PT, R0, 0x2, !P5 ;  /* 0x000000020000780c */ /* 0x000fe40006fa5670 */
[----:B------:R-:W-:-:S06]  /*13d0*/  LOP3.LUT R2, R108, 0x1f, RZ, 0xc0, !PT ;  /* 0x0000001f6c027812 */ /* 0x000fcc00078ec0ff */
[----:B------:R-:W-:Y:S05]  /*13e0*/  BRA.U UP1, `(.L_x_17) ;  /* 0x0000001101f07547 */ /* 0x000fea000b800000 */
[----:B------:R-:W1:Y:S01]  /*13f0*/  LDCU UR13, c[0x0][0x38c] ;  /* 0x00007180ff0d77ac */ /* 0x000e620008000800 */
[----:B------:R-:W2:Y:S01]  /*1400*/  LDC R9, c[0x0][0x370] ;  /* 0x0000dc00ff097b82 */ /* 0x000ea20000000800 */
[----:B------:R-:W-:Y:S01]  /*1410*/  PLOP3.LUT P1, PT, PT, PT, UP2, 0x80, 0x8 ;  /* 0x000000000008781c */ /* 0x000fe20003f2f028 */
[----:B------:R-:W-:Y:S01]  /*1420*/  HFMA2 R12, -RZ, RZ, 0, 0 ;  /* 0x00000000ff0c7431 */ /* 0x000fe200000001ff */
[----:B------:R-:W-:Y:S01]  /*1430*/  ISETP.EQ.OR P4, PT, R2, RZ, P5 ;  /* 0x000000ff0200720c */ /* 0x000fe20002f82670 */
[----:B------:R-:W-:Y:S01]  /*1440*/  IMAD.MOV.U32 R15, RZ, RZ, 0x1 ;  /* 0x00000001ff0f7424 */ /* 0x000fe200078e00ff */
[----:B------:R-:W-:Y:S01]  /*1450*/  PLOP3.LUT P1, PT, P1, PT, PT, 0x8, 0x80 ;  /* 0x000000000080781c */ /* 0x000fe20000f2e170 */
[----:B------:R-:W-:Y:S01]  /*1460*/  IMAD.MOV.U32 R14, RZ, RZ, RZ ;  /* 0x000000ffff0e7224 */ /* 0x000fe200078e00ff */
[----:B------:R-:W-:Y:S01]  /*1470*/  MOV R8, 0x1 ;  /* 0x0000000100087802 */ /* 0x000fe20000000f00 */
[----:B------:R-:W4:Y:S01]  /*1480*/  LDC R0, c[0x0][0x374] ;  /* 0x0000dd00ff007b82 */ /* 0x000f220000000800 */
[----:B------:R-:W-:Y:S01]  /*1490*/  IMAD.MOV.U32 R10, RZ, RZ, RZ ;  /* 0x000000ffff0a7224 */ /* 0x000fe200078e00ff */
[----:B------:R-:W2:Y:S01]  /*14a0*/  LDCU.64 UR22, c[0x0][0x348] ;  /* 0x00006900ff1677ac */ /* 0x000ea20008000a00 */
[----:B------:R-:W-:Y:S01]  /*14b0*/  UMOV UR6, URZ ;  /* 0x000000ff00067c82 */ /* 0x000fe20008000000 */
[----:B-1----:R-:W-:-:S04]  /*14c0*/  UIADD3 UR5, UPT, UPT, UR13, 0x7f, URZ ;  /* 0x0000007f0d057890 */ /* 0x002fc8000fffe0ff */
[----:B------:R-:W-:-:S04]  /*14d0*/  USHF.R.S32.HI UR4, URZ, 0x1f, UR5 ;  /* 0x0000001fff047899 */ /* 0x000fc80008011405 */
[----:B------:R-:W-:-:S04]  /*14e0*/  ULEA.HI UR4, UR4, UR5, URZ, 0x7 ;  /* 0x0000000504047291 */ /* 0x000fc8000f8f38ff */
[----:B------:R-:W-:Y:S02]  /*14f0*/  USHF.R.S32.HI UR15, URZ, 0x7, UR4 ;  /* 0x00000007ff0f7899 */ /* 0x000fe40008011404 */
[----:B------:R-:W-:Y:S02]  /*1500*/  UIADD3 UR4, UPT, UPT, UR13, -0x1, URZ ;  /* 0xffffffff0d047890 */ /* 0x000fe4000fffe0ff */
[----:B------:R-:W-:Y:S02]  /*1510*/  UISETP.LT.U32.AND UP0, UPT, UR15, 0x8, UPT ;  /* 0x000000080f00788c */ /* 0x000fe4000bf01070 */
[----:B------:R-:W-:Y:S02]  /*1520*/  UISETP.GE.U32.AND UP1, UPT, UR4, -0xff, UPT ;  /* 0xffffff010400788c */ /* 0x000fe4000bf26070 */
[----:B------:R-:W-:Y:S02]  /*1530*/  USEL UR14, UR15, 0x8, UP0 ;  /* 0x000000080f0e7887 */ /* 0x000fe40008000000 */
[----:B------:R-:W-:-:S02]  /*1540*/  UIADD3 UR13, UPT, UPT, UR13, 0xfe, URZ ;  /* 0x000000fe0d0d7890 */ /* 0x000fc4000fffe0ff */
[----:B------:R-:W-:Y:S02]  /*1550*/  UIADD3 UR5, UPT, UPT, UR14, -0x1, URZ ;  /* 0xffffffff0e057890 */ /* 0x000fe4000fffe0ff */
[----:B------:R-:W-:-:S03]  /*1560*/  UIADD3 UR7, UPT, UPT, UR15, -UR14, URZ ;  /* 0x8000000e0f077290 */ /* 0x000fc6000fffe0ff */
[----:B------:R-:W-:-:S04]  /*1570*/  @UP1 UIADD3 UR5, UPT, UPT, UR14, URZ, URZ ;  /* 0x000000ff0e051290 */ /* 0x000fc8000fffe0ff */
[----:B--2---:R-:W-:-:S12]  /*1580*/  UIADD3 UR5, UPT, UPT, UR5, 0x1, URZ ;  /* 0x0000000105057890 */ /* 0x004fd8000fffe0ff */
.L_x_35:
[----:B------:R-:W-:Y:S01]  /*1590*/  UISETP.NE.AND UP0, UPT, UR37, URZ, UPT ;  /* 0x000000ff2500728c */ /* 0x000fe2000bf05270 */
[----:B------:R-:W1:Y:S08]  /*15a0*/  S2UR UR37, SR_CgaCtaId ;  /* 0x00000000002579c3 */ /* 0x000e700000008800 */
[----:B------:R-:W-:Y:S05]  /*15b0*/  BRA.U UP0, `(.L_x_18) ;  /* 0x0000000100347547 */ /* 0x000fea000b800000 */
[----:B------:R-:W2:Y:S01]  /*15c0*/  S2R R2, SR_CgaCtaId ;  /* 0x0000000000027919 */ /* 0x000ea20000008800 */
[----:B------:R-:W-:-:S04]  /*15d0*/  MOV R3, 0x400 ;  /* 0x0000040000037802 */ /* 0x000fc80000000f00 */
[----:B--2---:R-:W-:Y:S02]  /*15e0*/  LEA R3, R2, R3, 0x18 ;  /* 0x0000000302037211 */ /* 0x004fe400078ec0ff */
[----:B------:R-:W-:-:S03]  /*15f0*/  SHF.L.U32 R2, R8, 0x1f, RZ ;  /* 0x0000001f08027819 */ /* 0x000fc600000006ff */
[----:B------:R-:W-:-:S04]  /*1600*/  IMAD R3, R10, 0x8, R3 ;  /* 0x000000080a037824 */ /* 0x000fc800078e0203 */
[----:B------:R-:W2:Y:S02]  /*1610*/  SYNCS.PHASECHK.TRANS64.TRYWAIT P0, [R3+URZ+0x120], R2 ;  /* 0x00012002030075a7 */ /* 0x000ea400080011ff */
[----:B--2---:R-:W-:Y:S05]  /*1620*/  @!P0 BRA `(.L_x_19) ;  /* 0x0000005c008c8947 */ /* 0x004fea0003800000 */
.L_x_109:
[----:B------:R-:W-:Y:S01]  /*1630*/  VIADD R10, R10, 0x1 ;  /* 0x000000010a0a7836 */ /* 0x000fe20000000000 */
[----:B------:R2:W-:Y:S04]  /*1640*/  SYNCS.ARRIVE.TRANS64.A1T0 RZ, [R3+URZ+0x110], RZ ;  /* 0x000110ff03ff79a7 */ /* 0x0005e800081000ff */
[----:B------:R-:W-:-:S04]  /*1650*/  ISETP.NE.AND P0, PT, R10, 0x2, PT ;  /* 0x000000020a00780c */ /* 0x000fc80003f05270 */
[----:B------:R-:W-:Y:S02]  /*1660*/  SEL R10, R10, RZ, P0 ;  /* 0x000000ff0a0a7207 */ /* 0x000fe40000000000 */
[----:B--2---:R-:W-:-:S04]  /*1670*/  SEL R3, RZ, 0x1, P0 ;  /* 0x00000001ff037807 */ /* 0x004fc80000000000 */
[----:B------:R-:W-:-:S07]  /*1680*/  LOP3.LUT R8, R8, R3, RZ, 0x3c, !PT ;  /* 0x0000000308087212 */ /* 0x000fce00078e3cff */
.L_x_18:
[----:B------:R-:W-:Y:S01]  /*1690*/  UMOV UR4, 0x400 ;  /* 0x0000040000047882 */ /* 0x000fe20000000000 */
[----:B------:R-:W-:Y:S01]  /*16a0*/  SHF.L.U32 R2, R15, 0x1f, RZ ;  /* 0x0000001f0f027819 */ /* 0x000fe200000006ff */
[----:B-1----:R-:W-:Y:S01]  /*16b0*/  ULEA UR4, UR37, UR4, 0x18 ;  /* 0x0000000425047291 */ /* 0x002fe2000f8ec0ff */
[----:B------:R-:W-:Y:S01]  /*16c0*/  R2UR UR35, R21 ;  /* 0x00000000152372ca */ /* 0x000fe200000e0000 */
[----:B------:R-:W-:Y:S01]  /*16d0*/  UISETP.GE.U32.AND UP0, UPT, UR13, 0xff, UPT ;  /* 0x000000ff0d00788c */ /* 0x000fe2000bf06070 */
[----:B------:R-:W-:Y:S01]  /*16e0*/  R2UR UR11, R20 ;  /* 0x00000000140b72ca */ /* 0x000fe200000e0000 */
[----:B------:R-:W-:Y:S01]  /*16f0*/  ULEA UR8, UR6, UR4, 0x3 ;  /* 0x0000000406087291 */ /* 0x000fe2000f8e18ff */
[----:B------:R-:W-:-:S08]  /*1700*/  UMOV UR24, URZ ;  /* 0x000000ff00187c82 */ /* 0x000fd00008000000 */
[----:B------:R1:W2:Y:S01]  /*1710*/  SYNCS.PHASECHK.TRANS64.TRYWAIT P0, [UR8+0x40], R2 ;  /* 0x00004002ff0075a7 */ /* 0x0002a20008001108 */
[----:B------:R-:W-:Y:S02]  /*1720*/  USHF.L.U32 UR35, UR35, 0x6, URZ ;  /* 0x0000000623237899 */ /* 0x000fe400080006ff */
[----:B------:R-:W-:Y:S01]  /*1730*/  USHF.L.U32 UR11, UR11, 0x7, URZ ;  /* 0x000000070b0b7899 */ /* 0x000fe200080006ff */
[----:B------:R-:W-:Y:S11]  /*1740*/  BRA.U !UP0, `(.L_x_20) ;  /* 0x0000000108a87547 */ /* 0x000ff6000b800000 */
[----:B------:R-:W-:Y:S01]  /*1750*/  UMOV UR16, URZ ;  /* 0x000000ff00107c82 */ /* 0x000fe20008000000 */
[----:B------:R-:W-:-:S05]  /*1760*/  UMOV UR17, UR6 ;  /* 0x0000000600117c82 */ /* 0x000fca0008000000 */
.L_x_25:
[----:B-1----:R-:W-:Y:S01]  /*1770*/  ULEA UR33, UR17, UR4, 0x3 ;  /* 0x0000000411217291 */ /* 0x002fe2000f8e18ff */
[----:B--2---:R-:W-:Y:S01]  /*1780*/  @!P5 MOV R3, 0x6000 ;  /* 0x000060000003d802 */ /* 0x004fe20000000f00 */
[----:B--2---:R-:W-:Y:S10]  /*1790*/  @P0 BRA `(.L_x_21) ;  /* 0x00000000000c0947 */ /* 0x004ff40003800000 */
[----:B------:R-:W-:-:S04]  /*17a0*/  SHF.L.U32 R5, R15, 0x1f, RZ ;  /* 0x0000001f0f057819 */ /* 0x000fc800000006ff */
[----:B------:R-:W2:Y:S02]  /*17b0*/  SYNCS.PHASECHK.TRANS64.TRYWAIT P0, [UR33+0x40], R5 ;  /* 0x00004005ff0075a7 */ /* 0x000ea40008001121 */
[----:B--2---:R-:W-:Y:S05]  /*17c0*/  @!P0 BRA `(.L_x_22) ;  /* 0x0000005c00388947 */ /* 0x004fea0003800000 */
.L_x_21:
[----:B------:R2:W-:Y:S01]  /*17d0*/  @!P5 SYNCS.ARRIVE.TRANS64 RZ, [UR33], R3 ;  /* 0x00000003ffffd9a7 */ /* 0x0005e20008000021 */
[----:B------:R-:W-:Y:S04]  /*17e0*/  BSSY.RECONVERGENT B0, `(.L_x_23) ;  /* 0x0000003000007945 */ /* 0x000fe80003800200 */
[----:B------:R-:W-:Y:S05]  /*17f0*/  @P4 BRA `(.L_x_24) ;  /* 0x0000000000044947 */ /* 0x000fea0003800000 */
[----:B------:R-:W-:Y:S05]  /*1800*/  BPT.TRAP 0x1 ;  /* 0x000000040000795c */ /* 0x000fea0000300000 */
.L_x_24:
[----:B------:R-:W-:Y:S05]  /*1810*/  BSYNC.RECONVERGENT B0 ;  /* 0x0000000000007941 */ /* 0x000fea0003800200 */
.L_x_23:
[----:B------:R-:W-:Y:S02]  /*1820*/  UIADD3 UR6, UPT, UPT, UR17, 0x1, URZ ;  /* 0x0000000111067890 */ /* 0x000fe4000fffe0ff */
[----:B------:R-:W-:Y:S02]  /*1830*/  ULEA UR32, UR17, UR4, 0xd ;  /* 0x0000000411207291 */ /* 0x000fe4000f8e68ff */
[----:B------:R-:W-:Y:S02]  /*1840*/  UISETP.NE.AND UP0, UPT, UR6, 0x8, UPT ;  /* 0x000000080600788c */ /* 0x000fe4000bf05270 */
[----:B------:R-:W-:Y:S02]  /*1850*/  UIADD3 UR26, UP1, UPT, UR22, 0x80, URZ ;  /* 0x00000080161a7890 */ /* 0x000fe4000ff3e0ff */
[----:B------:R-:W-:Y:S02]  /*1860*/  USEL UR9, URZ, 0x1, UP0 ;  /* 0x00000001ff097887 */ /* 0x000fe40008000000 */
[----:B------:R-:W-:-:S02]  /*1870*/  USEL UR6, UR6, URZ, UP0 ;  /* 0x000000ff06067287 */ /* 0x000fc40008000000 */
[----:B------:R-:W-:Y:S02]  /*1880*/  UIADD3 UR20, UP0, UPT, UR22, 0x180, URZ ;  /* 0x0000018016147890 */ /* 0x000fe4000ff1e0ff */
[----:B------:R-:W-:Y:S01]  /*1890*/  ULEA UR8, UR6, UR4, 0x3 ;  /* 0x0000000406087291 */ /* 0x000fe2000f8e18ff */
[----:B------:R-:W-:Y:S01]  /*18a0*/  LOP3.LUT R15, R15, UR9, RZ, 0x3c, !PT ;  /* 0x000000090f0f7c12 */ /* 0x000fe2000f8e3cff */
[----:B------:R-:W-:Y:S02]  /*18b0*/  USHF.L.U32 UR34, UR16, 0x7, URZ ;  /* 0x0000000710227899 */ /* 0x000fe400080006ff */
[----:B------:R-:W-:Y:S01]  /*18c0*/  UIADD3.X UR27, UPT, UPT, URZ, UR23, URZ, UP1, !UPT ;  /* 0x00000017ff1b7290 */ /* 0x000fe20008ffe4ff */
[----:B-1----:R-:W-:Y:S01]  /*18d0*/  SHF.L.U32 R2, R15, 0x1f, RZ ;  /* 0x0000001f0f027819 */ /* 0x002fe200000006ff */
[----:B------:R-:W-:Y:S02]  /*18e0*/  UIADD3 UR32, UPT, UPT, UR32, 0x4400, URZ ;  /* 0x0000440020207890 */ /* 0x000fe4000fffe0ff */
[----:B------:R-:W-:Y:S01]  /*18f0*/  UIADD3.X UR21, UPT, UPT, URZ, UR23, URZ, UP0, !UPT ;  /* 0x00000017ff157290 */ /* 0x000fe200087fe4ff */
[----:B------:R1:W1:Y:S01]  /*1900*/  SYNCS.PHASECHK.TRANS64.TRYWAIT P0, [UR8+0x40], R2 ;  /* 0x00004002ff0075a7 */ /* 0x0002620008001108 */
[----:B------:R-:W-:Y:S01]  /*1910*/  ULEA UR8, UR17, UR4, 0xe ;  /* 0x0000000411087291 */ /* 0x000fe2000f8e70ff */
[----:B------:R-:W-:Y:S01]  /*1920*/  UMOV UR18, 0x0 ;  /* 0x0000000000127882 */ /* 0x000fe20000000000 */
[----:B------:R-:W-:-:S02]  /*1930*/  UMOV UR19, 0x10000000 ;  /* 0x1000000000137882 */ /* 0x000fc40000000000 */
[----:B------:R-:W-:Y:S01]  /*1940*/  UIADD3 UR8, UPT, UPT, UR8, 0x14400, URZ ;  /* 0x0001440008087890 */ /* 0x000fe2000fffe0ff */
[----:B------:R1:W-:Y:S01]  /*1950*/  UTMALDG.3D [UR32], [UR26], desc[UR18] ;  /* 0x000012201a0075b4 */ /* 0x0003e20008011000 */
[----:B------:R-:W-:Y:S01]  /*1960*/  UMOV UR12, UR36 ;  /* 0x00000024000c7c82 */ /* 0x000fe20008000000 */
[----:B------:R-:W-:Y:S01]  /*1970*/  UMOV UR9, UR33 ;  /* 0x0000002100097c82 */ /* 0x000fe20008000000 */
[----:B------:R-:W-:Y:S01]  /*1980*/  UMOV UR10, UR34 ;  /* 0x00000022000a7c82 */ /* 0x000fe20008000000 */
[----:B------:R-:W-:Y:S01]  /*1990*/  UIADD3 UR16, UPT, UPT, UR16, 0x1, URZ ;  /* 0x0000000110107890 */ /* 0x000fe2000fffe0ff */
[----:B------:R-:W-:Y:S01]  /*19a0*/  UMOV UR24, UR5 ;  /* 0x0000000500187c82 */ /* 0x000fe20008000000 */
[----:B------:R-:W-:Y:S02]  /*19b0*/  UMOV UR17, UR6 ;  /* 0x0000000600117c82 */ /* 0x000fe40008000000 */
[----:B------:R1:W-:Y:S01]  /*19c0*/  UTMALDG.3D [UR8], [UR20], desc[UR18] ;  /* 0x00001208140075b4 */ /* 0x0003e20008011000 */
[----:B------:R-:W-:-:S09]  /*19d0*/  UISETP.NE.AND UP0, UPT, UR16, UR5, UPT ;  /* 0x000000051000728c */ /* 0x000fd2000bf05270 */
[----:B------:R-:W-:Y:S05]  /*19e0*/  BRA.U UP0, `(.L_x_25) ;  /* 0xfffffffd00607547 */ /* 0x000fea000b83ffff */
.L_x_20:
[----:B-1----:R-:W-:Y:S01]  /*19f0*/  ULEA UR8, UR6, UR4, 0x3 ;  /* 0x0000000406087291 */ /* 0x002fe2000f8e18ff */
[----:B------:R-:W-:Y:S01]  /*1a00*/  SHF.L.U32 R2, R15, 0x1f, RZ ;  /* 0x0000001f0f027819 */ /* 0x000fe200000006ff */
[----:B------:R-:W-:Y:S01]  /*1a10*/  @!P1 SYNCS.ARRIVE.TRANS64.A1T0 RZ, [UR4+0xa8], RZ ;  /* 0x0000a8ffffff99a7 */ /* 0x000fe20008100004 */
[----:B------:R-:W-:-:S06]  /*1a20*/  UISETP.GT.AND UP0, UPT, UR15, UR14, UPT ;  /* 0x0000000e0f00728c */ /* 0x000fcc000bf04270 */
[----:B--2---:R1:W2:Y:S03]  /*1a30*/  SYNCS.PHASECHK.TRANS64.TRYWAIT P0, [UR8+0x40], R2 ;  /* 0x00004002ff0075a7 */ /* 0x0042a60008001108 */
[----:B------:R-:W-:Y:S05]  /*1a40*/  BRA.U !UP0, `(.L_x_26) ;  /* 0x0000000108ac7547 */ /* 0x000fea000b800000 */
[----:B------:R-:W-:Y:S01]  /*1a50*/  UIADD3 UR21, UPT, UPT, UR7, UR24, URZ ;  /* 0x0000001807157290 */ /* 0x000fe2000fffe0ff */
[----:B------:R-:W-:-:S11]  /*1a60*/  UMOV UR25, UR6 ;  /* 0x0000000600197c82 */ /* 0x000fd60008000000 */
.L_x_31:
[----:B-1----:R-:W-:Y:S01]  /*1a70*/  ULEA UR17, UR25, UR4, 0x3 ;  /* 0x0000000419117291 */ /* 0x002fe2000f8e18ff */
[----:B--2---:R-:W-:Y:S01]  /*1a80*/  @!P5 MOV R3, 0x6000 ;  /* 0x000060000003d802 */ /* 0x004fe20000000f00 */
[----:B--2---:R-:W-:Y:S10]  /*1a90*/  @P0 BRA `(.L_x_27) ;  /* 0x00000000000c0947 */ /* 0x004ff40003800000 */
[----:B------:R-:W-:-:S04]  /*1aa0*/  SHF.L.U32 R5, R15, 0x1f, RZ ;  /* 0x0000001f0f057819 */ /* 0x000fc800000006ff */
[----:B------:R-:W2:Y:S02]  /*1ab0*/  SYNCS.PHASECHK.TRANS64.TRYWAIT P0, [UR17+0x40], R5 ;  /* 0x00004005ff0075a7 */ /* 0x000ea40008001111 */
[----:B--2---:R-:W-:Y:S05]  /*1ac0*/  @!P0 BRA `(.L_x_28) ;  /* 0x0000005800908947 */ /* 0x004fea0003800000 */
.L_x_27:
[----:B------:R2:W-:Y:S01]  /*1ad0*/  @!P5 SYNCS.ARRIVE.TRANS64 RZ, [UR17], R3 ;  /* 0x00000003ffffd9a7 */ /* 0x0005e20008000011 */
[----:B------:R-:W-:Y:S04]  /*1ae0*/  BSSY.RECONVERGENT B0, `(.L_x_29) ;  /* 0x0000003000007945 */ /* 0x000fe80003800200 */
[----:B------:R-:W-:Y:S05]  /*1af0*/  @P4 BRA `(.L_x_30) ;  /* 0x0000000000044947 */ /* 0x000fea0003800000 */
[----:B------:R-:W-:Y:S05]  /*1b00*/  BPT.TRAP 0x1 ;  /* 0x000000040000795c */ /* 0x000fea0000300000 */
.L_x_30:
[----:B------:R-:W-:Y:S05]  /*1b10*/  BSYNC.RECONVERGENT B0 ;  /* 0x0000000000007941 */ /* 0x000fea0003800200 */
.L_x_29:
        /* <DEDUP_REMOVED lines=10> */
[----:B------:R-:W-:Y:S01]  /*1bc0*/  UIADD3 UR16, UPT, UPT, UR16, 0x4400, URZ ;  /* 0x0000440010107890 */ /* 0x000fe2000fffe0ff */
[----:B-1----:R-:W-:Y:S01]  /*1bd0*/  SHF.L.U32 R2, R15, 0x1f, RZ ;  /* 0x0000001f0f027819 */ /* 0x002fe200000006ff */
[----:B------:R-:W-:Y:S02]  /*1be0*/  UIADD3.X UR31, UPT, UPT, URZ, UR23, URZ, UP1, !UPT ;  /* 0x00000017ff1f7290 */ /* 0x000fe40008ffe4ff */
[----:B------:R-:W-:Y:S01]  /*1bf0*/  UIADD3.X UR29, UPT, UPT, URZ, UR23, URZ, UP0, !UPT ;  /* 0x00000017ff1d7290 */ /* 0x000fe200087fe4ff */
[----:B------:R1:W1:Y:S01]  /*1c00*/  SYNCS.PHASECHK.TRANS64.TRYWAIT P0, [UR8+0x40], R2 ;  /* 0x00004002ff0075a7 */ /* 0x0002620008001108 */
[----:B------:R-:W-:Y:S01]  /*1c10*/  ULEA UR8, UR25, UR4, 0xe ;  /* 0x0000000419087291 */ /* 0x000fe2000f8e70ff */
[----:B------:R-:W-:Y:S01]  /*1c20*/  UMOV UR26, 0x0 ;  /* 0x00000000001a7882 */ /* 0x000fe20000000000 */
[----:B------:R-:W-:-:S02]  /*1c30*/  UMOV UR27, 0x10000000 ;  /* 0x10000000001b7882 */ /* 0x000fc40000000000 */
[----:B------:R-:W-:Y:S01]  /*1c40*/  UIADD3 UR8, UPT, UPT, UR8, 0x14400, URZ ;  /* 0x0001440008087890 */ /* 0x000fe2000fffe0ff */
[----:B------:R-:W-:Y:S01]  /*1c50*/  UMOV UR19, UR35 ;  /* 0x0000002300137c82 */ /* 0x000fe20008000000 */
[----:B------:R-:W-:Y:S01]  /*1c60*/  UMOV UR20, UR36 ;  /* 0x0000002400147c82 */ /* 0x000fe20008000000 */
[----:B------:R-:W-:Y:S01]  /*1c70*/  UMOV UR12, UR36 ;  /* 0x00000024000c7c82 */ /* 0x000fe20008000000 */
[----:B------:R-:W-:Y:S01]  /*1c80*/  UMOV UR9, UR17 ;  /* 0x0000001100097c82 */ /* 0x000fe20008000000 */
[----:B------:R-:W-:Y:S01]  /*1c90*/  UMOV UR10, UR18 ;  /* 0x00000012000a7c82 */ /* 0x000fe20008000000 */
[----:B------:R1:W-:Y:S01]  /*1ca0*/  UTMALDG.3D [UR16], [UR30], desc[UR26] ;  /* 0x00001a101e0075b4 */ /* 0x0003e20008011000 */
[----:B------:R-:W-:Y:S01]  /*1cb0*/  UIADD3 UR24, UPT, UPT, UR24, 0x1, URZ ;  /* 0x0000000118187890 */ /* 0x000fe2000fffe0ff */
[----:B------:R-:W-:-:S03]  /*1cc0*/  UMOV UR25, UR6 ;  /* 0x0000000600197c82 */ /* 0x000fc60008000000 */
[----:B------:R-:W-:Y:S01]  /*1cd0*/  UISETP.NE.AND UP0, UPT, UR24, UR21, UPT ;  /* 0x000000151800728c */ /* 0x000fe2000bf05270 */
[----:B------:R1:W-:Y:S08]  /*1ce0*/  UTMALDG.3D [UR8], [UR28], desc[UR26] ;  /* 0x00001a081c0075b4 */ /* 0x0003f00008011000 */
[----:B------:R-:W-:Y:S05]  /*1cf0*/  BRA.U UP0, `(.L_x_31) ;  /* 0xfffffffd005c7547 */ /* 0x000fea000b83ffff */
.L_x_26:
[----:B-1----:R-:W-:Y:S01]  /*1d00*/  LEA R2, R14, UR4, 0x3 ;  /* 0x000000040e027c11 */ /* 0x002fe2000f8e18ff */
[----:B------:R-:W-:Y:S01]  /*1d10*/  NOP ;  /* 0x0000000000007918 */ /* 0x000fe20000000000 */
[----:B--2---:R-:W-:Y:S02]  /*1d20*/  SHF.L.U32 R3, R12, 0x1f, RZ ;  /* 0x0000001f0c037819 */ /* 0x004fe400000006ff */
[----:B------:R-:W-:Y:S02]  /*1d30*/  LEA R4, R14, UR4, 0x4 ;  /* 0x000000040e047c11 */ /* 0x000fe4000f8e20ff */
[----:B------:R-:W1:Y:S02]  /*1d40*/  SYNCS.PHASECHK.TRANS64.TRYWAIT P0, [R2+URZ+0xb0], R3 ;  /* 0x0000b003020075a7 */ /* 0x000e6400080011ff */
[----:B-1----:R-:W-:Y:S05]  /*1d50*/  @!P0 BRA `(.L_x_32) ;  /* 0x0000005800048947 */ /* 0x002fea0003800000 */
.L_x_112:
[----:B------:R-:W2:Y:S01]  /*1d60*/  LDS.128 R4, [R4+0x140] ;  /* 0x0001400004047984 */ /* 0x000ea20000000c00 */
[----:B---3--:R-:W-:Y:S01]  /*1d70*/  ISETP.GE.AND P0, PT, R40, 0x1, PT ;  /* 0x000000012800780c */ /* 0x008fe20003f06270 */
[----:B-1----:R-:W-:Y:S01]  /*1d80*/  VIADD R2, R2, 0xc0 ;  /* 0x000000c002027836 */ /* 0x002fe20000000000 */
[----:B------:R-:W-:Y:S01]  /*1d90*/  @!PT LDS RZ, [RZ] ;  /* 0x00000000fffff984 */ /* 0x000fe20000000800 */
[----:B------:R-:W-:Y:S01]  /*1da0*/  @!PT LDS RZ, [RZ] ;  /* 0x00000000fffff984 */ /* 0x000fe20000000800 */
[----:B------:R-:W-:Y:S01]  /*1db0*/  @!PT LDS RZ, [RZ] ;  /* 0x00000000fffff984 */ /* 0x000fe20000000800 */
[----:B------:R-:W-:Y:S01]  /*1dc0*/  @!PT LDS RZ, [RZ] ;  /* 0x00000000fffff984 */ /* 0x000fe20000000800 */
[----:B------:R1:W-:Y:S06]  /*1dd0*/  MEMBAR.ALL.CTA ;  /* 0x0000000000007992 */ /* 0x0003ec0000008000 */
[----:B-1----:R-:W1:Y:S01]  /*1de0*/  FENCE.VIEW.ASYNC.S ;  /* 0x00000000000073c6 */ /* 0x002e620000000000 */
[----:B------:R-:W-:-:S04]  /*1df0*/  PRMT R2, RZ, 0x654, R2 ;  /* 0x00000654ff027816 */ /* 0x000fc80000000002 */
[----:B-1----:R1:W-:Y:S01]  /*1e00*/  SYNCS.ARRIVE.TRANS64.RED.A1T0 RZ, [R2+URZ], RZ ;  /* 0x000000ff02ff79a7 */ /* 0x0023e200081004ff */
[----:B--2---:R-:W-:-:S13]  /*1e10*/  LOP3.LUT P2, RZ, R6, 0x1, RZ, 0xc0, !PT ;  /* 0x0000000106ff7812 */ /* 0x004fda000784c0ff */
[----:B------:R-:W-:Y:S01]  /*1e20*/  @P2 SHF.R.U32.HI R3, RZ, 0x10, R5 ;  /* 0x00000010ff032819 */ /* 0x000fe20000011605 */
[----:B------:R-:W-:Y:S01]  /*1e30*/  VOTEU.ANY UP0, P2 ;  /* 0x0000000000ff7886 */ /* 0x000fe20001000100 */
[----:B------:R-:W-:Y:S02]  /*1e40*/  @P2 MOV R13, R4 ;  /* 0x00000004000d2202 */ /* 0x000fe40000000f00 */
[----:B------:R-:W-:Y:S02]  /*1e50*/  @P2 R2UR.BROADCAST UR8, R3 ;  /* 0x00000000030822ca */ /* 0x000fe400008e0000 */
[----:B------:R-:W-:-:S11]  /*1e60*/  @P2 LOP3.LUT R11, R5, 0xffff, RZ, 0xc0, !PT ;  /* 0x0000ffff050b2812 */ /* 0x000fd600078ec0ff */
[----:B------:R-:W-:Y:S01]  /*1e70*/  @UP0 UMOV UR36, UR8 ;  /* 0x0000000800240c82 */ /* 0x000fe20008000000 */
[----:B-1----:R-:W-:Y:S05]  /*1e80*/  @!P0 BRA `(.L_x_33) ;  /* 0x0000000000b88947 */ /* 0x002fea0003800000 */
[----:B------:R-:W4:Y:S01]  /*1e90*/  LDC.64 R4, c[0x0][0xb18] ;  /* 0x0002c600ff047b82 */ /* 0x000f220000000a00 */
[----:B------:R-:W-:-:S07]  /*1ea0*/  ISETP.NE.AND P3, PT, R40, 0x1, PT ;  /* 0x000000012800780c */ /* 0x000fce0003f65270 */
[----:B------:R-:W1:Y:S08]  /*1eb0*/  LDC.64 R6, c[0x0][0xb10] ;  /* 0x0002c400ff067b82 */ /* 0x000e700000000a00 */
[----:B------:R-:W2:Y:S08]  /*1ec0*/  LDC R16, c[0x0][0xb20] ;  /* 0x0002c800ff107b82 */ /* 0x000eb00000000800 */
[----:B------:R-:W3:Y:S01]  /*1ed0*/  LDC R18, c[0x0][0xb0c] ;  /* 0x0002c300ff127b82 */ /* 0x000ee20000000800 */
[----:B----4-:R-:W-:Y:S01]  /*1ee0*/  IMAD.HI.U32 R17, R0, R5, RZ ;  /* 0x0000000500117227 */ /* 0x010fe200078e00ff */
[----:B------:R-:W-:-:S03]  /*1ef0*/  ISETP.NE.AND P0, PT, R4, 0x1, PT ;  /* 0x000000010400780c */ /* 0x000fc60003f05270 */
[----:B------:R-:W-:-:S03]  /*1f00*/  IMAD.HI.U32 R5, R11, R5, RZ ;  /* 0x000000050b057227 */ /* 0x000fc600078e00ff */
[----:B------:R-:W4:Y:S01]  /*1f10*/  LDC.64 R2, c[0x0][0xb28] ;  /* 0x0002ca00ff027b82 */ /* 0x000f220000000a00 */
[----:B-1----:R-:W-:-:S04]  /*1f20*/  IMAD.HI.U32 R20, R9, R6, RZ ;  /* 0x0000000609147227 */ /* 0x002fc800078e00ff */
[----:B------:R-:W-:Y:S01]  /*1f30*/  IMAD.HI.U32 R22, R13, R6, RZ ;  /* 0x000000060d167227 */ /* 0x000fe200078e00ff */
[----:B------:R-:W-:Y:S02]  /*1f40*/  SHF.R.U32.HI R20, RZ, R7, R20 ;  /* 0x00000007ff147219 */ /* 0x000fe40000011614 */
[-C--:B--2---:R-:W-:Y:S02]  /*1f50*/  SHF.R.U32.HI R17, RZ, R16.reuse, R17 ;  /* 0x00000010ff117219 */ /* 0x084fe40000011611 */
[----:B------:R-:W-:Y:S02]  /*1f60*/  SHF.R.U32.HI R16, RZ, R16, R5 ;  /* 0x00000010ff107219 */ /* 0x000fe40000011605 */
[----:B------:R-:W-:Y:S02]  /*1f70*/  SEL R17, R0, R17, !P0 ;  /* 0x0000001100117207 */ /* 0x000fe40004000000 */
[----:B------:R-:W-:Y:S02]  /*1f80*/  SHF.R.U32.HI R22, RZ, R7, R22 ;  /* 0x00000007ff167219 */ /* 0x000fe40000011616 */
[----:B---3--:R-:W-:-:S02]  /*1f90*/  ISETP.NE.AND P1, PT, R18, 0x1, PT ;  /* 0x000000011200780c */ /* 0x008fc40003f25270 */
[----:B------:R-:W-:Y:S02]  /*1fa0*/  SEL R5, R11, R16, !P0 ;  /* 0x000000100b057207 */ /* 0x000fe40004000000 */
[----:B------:R-:W-:Y:S02]  /*1fb0*/  SEL R19, R9, R20, !P1 ;  /* 0x0000001409137207 */ /* 0x000fe40004800000 */
[----:B------:R-:W-:Y:S01]  /*1fc0*/  SEL R7, R13, R22, !P1 ;  /* 0x000000160d077207 */ /* 0x000fe20004800000 */
[----:B----4-:R-:W-:-:S04]  /*1fd0*/  IMAD.HI.U32 R20, R17, R2, RZ ;  /* 0x0000000211147227 */ /* 0x010fc800078e00ff */
[----:B------:R-:W-:Y:S01]  /*1fe0*/  IMAD.HI.U32 R6, R19, R2, RZ ;  /* 0x0000000213067227 */ /* 0x000fe200078e00ff */
[----:B------:R-:W-:-:S04]  /*1ff0*/  @P3 SHF.R.U32.HI R17, RZ, R3, R20 ;  /* 0x00000003ff113219 */ /* 0x000fc80000011614 */
        /* <DEDUP_REMOVED lines=8> */
[----:B------:R-:W-:-:S04]  /*2080*/  @!P0 IMAD.HI.U32 R16, R7, R2, RZ ;  /* 0x0000000207108227 */ /* 0x000fc800078e00ff */
[----:B------:R-:W-:Y:S01]  /*2090*/  IMAD.MOV R2, RZ, RZ, -R6 ;  /* 0x000000ffff027224 */ /* 0x000fe200078e0a06 */
[----:B------:R-:W-:-:S03]  /*20a0*/  @!P0 SHF.R.U32.HI R16, RZ, R3, R16 ;  /* 0x00000003ff108219 */ /* 0x000fc60000011610 */
[----:B------:R-:W-:Y:S01]  /*20b0*/  IMAD R2, R40, R2, R5 ;  /* 0x0000000228027224 */ /* 0x000fe200078e0205 */
[----:B------:R-:W-:Y:S02]  /*20c0*/  @!P0 SEL R3, R7, R16, !P3 ;  /* 0x0000001007038207 */ /* 0x000fe40005800000 */
[----:B------:R-:W-:-:S03]  /*20d0*/  IADD3 R16, PT, PT, -R5, RZ, RZ ;  /* 0x000000ff05107210 */ /* 0x000fc60007ffe1ff */
[--C-:B------:R-:W-:Y:S02]  /*20e0*/  @!P0 IMAD.IADD R6, R6, 0x1, -R3.reuse ;  /* 0x0000000106068824 */ /* 0x100fe400078e0a03 */
[----:B------:R-:W-:Y:S01]  /*20f0*/  @!P0 IMAD R3, R2, R19, R3 ;  /* 0x0000001302038224 */ /* 0x000fe200078e0203 */
[----:B------:R-:W-:Y:S01]  /*2100*/  IADD3 R2, PT, PT, -R7, RZ, RZ ;  /* 0x000000ff07027210 */ /* 0x000fe20007ffe1ff */
[----:B------:R-:W-:Y:S02]  /*2110*/  @!P0 IMAD R5, R40, R6, R7 ;  /* 0x0000000628058224 */ /* 0x000fe400078e0207 */
[----:B------:R-:W-:Y:S02]  /*2120*/  IMAD R11, R4, R16, R11 ;  /* 0x00000010040b7224 */ /* 0x000fe400078e020b */
[----:B------:R-:W-:Y:S02]  /*2130*/  @!P0 IMAD.MOV.U32 R7, RZ, RZ, R3 ;  /* 0x000000ffff078224 */ /* 0x000fe400078e0003 */
[----:B------:R-:W-:-:S02]  /*2140*/  IMAD R2, R18, R2, R13 ;  /* 0x0000000212027224 */ /* 0x000fc400078e020d */
[----:B------:R-:W-:Y:S02]  /*2150*/  IMAD R11, R5, R4, R11 ;  /* 0x00000004050b7224 */ /* 0x000fe400078e020b */
[----:B------:R-:W-:Y:S02]  /*2160*/  IMAD R13, R7, R18, R2 ;  /* 0x00000012070d7224 */ /* 0x000fe400078e0202 */
.L_x_33:
[----:B------:R-:W1:Y:S02]  /*2170*/  LDCU UR8, c[0x0][0xb30] ;  /* 0x00016600ff0877ac */ /* 0x000e640008000800 */
[----:B-1----:R-:W-:-:S09]  /*2180*/  UISETP.NE.AND UP0, UPT, UR8, 0x1, UPT ;  /* 0x000000010800788c */ /* 0x002fd2000bf05270 */
[----:B------:R-:W-:Y:S05]  /*2190*/  BRA.U UP0, `(.L_x_34) ;  /* 0x0000000100407547 */ /* 0x000fea000b800000 */
[----:B------:R-:W1:Y:S08]  /*21a0*/  LDC.64 R4, c[0x0][0xb10] ;  /* 0x0002c400ff047b82 */ /* 0x000e700000000a00 */
[----:B------:R-:W2:Y:S08]  /*21b0*/  LDC.64 R2, c[0x0][0xb18] ;  /* 0x0002c600ff027b82 */ /* 0x000eb00000000a00 */
[----:B------:R-:W3:Y:S08]  /*21c0*/  LDC R6, c[0x0][0xb20] ;  /* 0x0002c800ff067b82 */ /* 0x000ef00000000800 */
[----:B------:R-:W4:Y:S01]  /*21d0*/  LDC R16, c[0x0][0xb0c] ;  /* 0x0002c300ff107b82 */ /* 0x000f220000000800 */
[----:B-1----:R-:W-:-:S05]  /*21e0*/  IMAD.HI.U32 R4, R13, R4, RZ ;  /* 0x000000040d047227 */ /* 0x002fca00078e00ff */
[----:B------:R-:W-:Y:S01]  /*21f0*/  SHF.R.U32.HI R4, RZ, R5, R4 ;  /* 0x00000005ff047219 */ /* 0x000fe20000011604 */
[----:B--2---:R-:W-:Y:S01]  /*2200*/  IMAD.HI.U32 R3, R11, R3, RZ ;  /* 0x000000030b037227 */ /* 0x004fe200078e00ff */
[----:B------:R-:W-:-:S04]  /*2210*/  ISETP.NE.AND P0, PT, R2, 0x1, PT ;  /* 0x000000010200780c */ /* 0x000fc80003f05270 */
[----:B---3--:R-:W-:-:S04]  /*2220*/  SHF.R.U32.HI R6, RZ, R6, R3 ;  /* 0x00000006ff067219 */ /* 0x008fc80000011603 */
[----:B------:R-:W-:Y:S02]  /*2230*/  SEL R3, R11, R6, !P0 ;  /* 0x000000060b037207 */ /* 0x000fe40004000000 */
[----:B----4-:R-:W-:-:S04]  /*2240*/  ISETP.NE.AND P1, PT, R16, 0x1, PT ;  /* 0x000000011000780c */ /* 0x010fc80003f25270 */
[----:B------:R-:W-:-:S05]  /*2250*/  SEL R4, R13, R4, !P1 ;  /* 0x000000040d047207 */ /* 0x000fca0004800000 */
[----:B------:R-:W-:Y:S02]  /*2260*/  IMAD.IADD R5, R3, 0x1, -R4 ;  /* 0x0000000103057824 */ /* 0x000fe400078e0a04 */
[----:B------:R-:W-:Y:S02]  /*2270*/  IMAD.IADD R3, R4, 0x1, -R3 ;  /* 0x0000000104037824 */ /* 0x000fe400078e0a03 */
[----:B------:R-:W-:Y:S02]  /*2280*/  IMAD R13, R5, R16, R13 ;  /* 0x00000010050d7224 */ /* 0x000fe400078e020d */
[----:B------:R-:W-:-:S07]  /*2290*/  IMAD R11, R3, R2, R11 ;  /* 0x00000002030b7224 */ /* 0x000fce00078e020b */
.L_x_34:
[----:B------:R-:W-:Y:S01]  /*22a0*/  VIADD R14, R14, 0x1 ;  /* 0x000000010e0e7836 */ /* 0x000fe20000000000 */
[----:B------:R-:W-:Y:S01]  /*22b0*/  PLOP3.LUT P1, PT, PT, PT, PT, 0x80, 0x8 ;  /* 0x000000000008781c */ /* 0x000fe20003f2f070 */
[----:B------:R-:W-:Y:S02]  /*22c0*/  IMAD.IADD R21, R13, 0x1, R96 ;  /* 0x000000010d157824 */ /* 0x000fe400078e0260 */
[----:B------:R-:W-:Y:S01]  /*22d0*/  IMAD.IADD R20, R11, 0x1, R94 ;  /* 0x000000010b147824 */ /* 0x000fe200078e025e */
[----:B------:R-:W-:-:S04]  /*22e0*/  ISETP.NE.AND P0, PT, R14, 0x2, PT ;  /* 0x000000020e00780c */ /* 0x000fc80003f05270 */
[----:B------:R-:W-:Y:S02]  /*22f0*/  SEL R3, RZ, 0x1, P0 ;  /* 0x00000001ff037807 */ /* 0x000fe40000000000 */
[----:B------:R-:W-:Y:S02]  /*2300*/  SEL R14, R14, RZ, P0 ;  /* 0x000000ff0e0e7207 */ /* 0x000fe40000000000 */
[----:B------:R-:W-:Y:S01]  /*2310*/  LOP3.LUT R12, R12, R3, RZ, 0x3c, !PT ;  /* 0x000000030c0c7212 */ /* 0x000fe200078e3cff */
[----:B------:R-:W-:Y:S06]  /*2320*/  @P2 BRA `(.L_x_35) ;  /* 0xfffffff000982947 */ /* 0x000fec000383ffff */
[----:B------:R-:W-:Y:S01]  /*2330*/  UIADD3 UR4, UPT, UPT, UR4, 0x40, URZ ;  /* 0x0000004004047890 */ /* 0x000fe2000fffe0ff */
[----:B------:R-:W-:-:S03]  /*2340*/  SHF.L.U32 R3, R15, 0x1f, RZ ;  /* 0x0000001f0f037819 */ /* 0x000fc600000006ff */
[----:B------:R-:W-:-:S09]  /*2350*/  ULEA UR5, UR6, UR4, 0x3 ;  /* 0x0000000406057291 */ /* 0x000fd2000f8e18ff */
[----:B------:R-:W1:Y:S02]  /*2360*/  SYNCS.PHASECHK.TRANS64.TRYWAIT P0, [UR5], R3 ;  /* 0x00000003ff0075a7 */ /* 0x000e640008001105 */
[----:B-1----:R-:W-:Y:S05]  /*2370*/  @!P0 BRA `(.L_x_36) ;  /* 0x0000005000908947 */ /* 0x002fea0003800000 */
.L_x_114:
[----:B------:R-:W-:-:S04]  /*2380*/  UIADD3 UR6, UPT, UPT, UR6, 0x1, URZ ;  /* 0x0000000106067890 */ /* 0x000fc8000fffe0ff */
[----:B------:R-:W-:-:S04]  /*2390*/  UISETP.NE.AND UP0, UPT, UR6, 0x8, UPT ;  /* 0x000000080600788c */ /* 0x000fc8000bf05270 */
[----:B------:R-:W-:Y:S02]  /*23a0*/  USEL UR7, URZ, 0x1, UP0 ;  /* 0x00000001ff077887 */ /* 0x000fe40008000000 */
[----:B------:R-:W-:-:S04]  /*23b0*/  USEL UR6, UR6, URZ, UP0 ;  /* 0x000000ff06067287 */ /* 0x000fc80008000000 */
[----:B------:R-:W-:Y:S01]  /*23c0*/  ULEA UR5, UR6, UR4, 0x3 ;  /* 0x0000000406057291 */ /* 0x000fe2000f8e18ff */
[----:B------:R-:W-:-:S04]  /*23d0*/  LOP3.LUT R2, R15, UR7, RZ, 0x3c, !PT ;  /* 0x000000070f027c12 */ /* 0x000fc8000f8e3cff */
[----:B-1----:R-:W-:-:S04]  /*23e0*/  SHF.L.U32 R3, R2, 0x1f, RZ ;  /* 0x0000001f02037819 */ /* 0x002fc800000006ff */
[----:B------:R-:W1:Y:S02]  /*23f0*/  SYNCS.PHASECHK.TRANS64.TRYWAIT P0, [UR5], R3 ;  /* 0x00000003ff0075a7 */ /* 0x000e640008001105 */
[----:B-1----:R-:W-:Y:S05]  /*2400*/  @!P0 BRA `(.L_x_37) ;  /* 0x0000005000848947 */ /* 0x002fea0003800000 */
.L_x_116:
        /* <DEDUP_REMOVED lines=9> */
.L_x_118:
        /* <DEDUP_REMOVED lines=9> */
.L_x_120:
        /* <DEDUP_REMOVED lines=9> */
.L_x_122:
        /* <DEDUP_REMOVED lines=9> */
.L_x_124:
        /* <DEDUP_REMOVED lines=9> */
.L_x_126:
[----:B------:R-:W-:-:S04]  /*26e0*/  UIADD3 UR6, UPT, UPT, UR6, 0x1, URZ ;  /* 0x0000000106067890 */ /* 0x000fc8000fffe0ff */
[----:B------:R-:W-:-:S04]  /*26f0*/  UISETP.NE.AND UP0, UPT, UR6, 0x8, UPT ;  /* 0x000000080600788c */ /* 0x000fc8000bf05270 */
[----:B------:R-:W-:Y:S02]  /*2700*/  USEL UR5, URZ, 0x1, UP0 ;  /* 0x00000001ff057887 */ /* 0x000fe40008000000 */
[----:B------:R-:W-:-:S04]  /*2710*/  USEL UR6, UR6, URZ, UP0 ;  /* 0x000000ff06067287 */ /* 0x000fc80008000000 */
[----:B------:R-:W-:Y:S01]  /*2720*/  ULEA UR6, UR6, UR4, 0x3 ;  /* 0x0000000406067291 */ /* 0x000fe2000f8e18ff */
[----:B-1----:R-:W-:-:S04]  /*2730*/  LOP3.LUT R3, R2, UR5, RZ, 0x3c, !PT ;  /* 0x0000000502037c12 */ /* 0x002fc8000f8e3cff */
[----:B------:R-:W-:Y:S01]  /*2740*/  SHF.L.U32 R3, R3, 0x1f, RZ ;  /* 0x0000001f03037819 */ /* 0x000fe200000006ff */
[----:B----4-:R-:W-:-:S07]  /*2750*/  IMAD.U32 R0, RZ, RZ, UR6 ;  /* 0x00000006ff007e24 */ /* 0x010fce000f8e00ff */
.L_x_43:
[----:B-1----:R1:W2:Y:S02]  /*2760*/  SYNCS.PHASECHK.TRANS64.TRYWAIT P0, [R0+URZ], R3 ;  /* 0x00000003000075a7 */ /* 0x0022a400080011ff */
[----:B--2---:R-:W-:Y:S05]  /*2770*/  @!P0 NANOSLEEP.SYNCS 0x989680 ;  /* 0x009896800000895d */ /* 0x004fea0003900000 */
[----:B------:R-:W2:Y:S02]  /*2780*/  @!P0 SYNCS.PHASECHK.TRANS64 P0, [R0+URZ], R3 ;  /* 0x00000003000085a7 */ /* 0x000ea400080010ff */
[----:B--2---:R-:W-:Y:S05]  /*2790*/  @P0 EXIT ;  /* 0x000000000000094d */ /* 0x004fea0003800000 */
[----:B------:R-:W-:Y:S05]  /*27a0*/  BRA `(.L_x_43) ;  /* 0xfffffffc00ec7947 */ /* 0x000fea000383ffff */
.L_x_17:
[----:B------:R-:W-:-:S04]  /*27b0*/  UISETP.NE.AND UP1, UPT, UR37, URZ, UPT ;  /* 0x000000ff2500728c */ /* 0x000fc8000bf25270 */
[----:B------:R-:W-:-:S09]  /*27c0*/  UISETP.NE.OR UP1, UPT, UR8, 0x1, UP1 ;  /* 0x000000010800788c */ /* 0x000fd20008f25670 */
[----:B------:R-:W-:Y:S05]  /*27d0*/  BRA.U UP1, `(.L_x_44) ;  /* 0x0000000501487547 */ /* 0x000fea000b800000 */
[----:B------:R-:W-:Y:S01]  /*27e0*/  ISETP.NE.AND P2, PT, R2, RZ, PT ;  /* 0x000000ff0200720c */ /* 0x000fe20003f45270 */
[----:B------:R-:W-:Y:S01]  /*27f0*/  IMAD.MOV.U32 R12, RZ, RZ, 0x1 ;  /* 0x00000001ff0c7424 */ /* 0x000fe200078e00ff */
[----:B------:R-:W-:Y:S02]  /*2800*/  CS2R R10, SRZ ;  /* 0x00000000000a7805 */ /* 0x000fe4000001ff00 */
[----:B------:R-:W-:Y:S01]  /*2810*/  CS2R R8, SRZ ;  /* 0x0000000000087805 */ /* 0x000fe2000001ff00 */
[----:B------:R-:W-:Y:S01]  /*2820*/  UMOV UR4, 0x400 ;  /* 0x0000040000047882 */ /* 0x000fe20000000000 */
[----:B------:R-:W-:Y:S01]  /*2830*/  UMOV UR6, URZ ;  /* 0x000000ff00067c82 */ /* 0x000fe20008000000 */
[----:B------:R-:W-:-:S12]  /*2840*/  ULEA UR37, UR37, UR4, 0x18 ;  /* 0x0000000425257291 */ /* 0x000fd8000f8ec0ff */
.L_x_48:
[----:B------:R-:W-:Y:S02]  /*2850*/  LEA R0, R8, UR37, 0x3 ;  /* 0x0000002508007c11 */ /* 0x000fe4000f8e18ff */
[----:B------:R-:W-:-:S03]  /*2860*/  SHF.L.U32 R5, R9, 0x1f, RZ ;  /* 0x0000001f09057819 */ /* 0x000fc600000006ff */
[----:B------:R-:W-:Y:S01]  /*2870*/  VIADD R4, R0, 0x120 ;  /* 0x0000012000047836 */ /* 0x000fe20000000000 */
[----:B------:R-:W1:Y:S02]  /*2880*/  SYNCS.PHASECHK.TRANS64.TRYWAIT P0, [R0+URZ+0x110], R5 ;  /* 0x00011005000075a7 */ /* 0x000e6400080011ff */
[----:B-1----:R-:W-:Y:S05]  /*2890*/  @!P0 BRA `(.L_x_45) ;  /* 0x0000004c00f08947 */ /* 0x002fea0003800000 */
.L_x_127:
[----:B------:R-:W-:Y:S01]  /*28a0*/  ULEA UR5, UR6, UR37, 0x3 ;  /* 0x0000002506057291 */ /* 0x000fe2000f8e18ff */
[----:B------:R-:W-:Y:S02]  /*28b0*/  PRMT R4, RZ, 0x654, R4 ;  /* 0x00000654ff047816 */ /* 0x000fe40000000004 */
[----:B-1----:R-:W-:Y:S01]  /*28c0*/  SHF.L.U32 R5, R12, 0x1f, RZ ;  /* 0x0000001f0c057819 */ /* 0x002fe200000006ff */
[----:B------:R-:W-:Y:S01]  /*28d0*/  UIADD3 UR4, UPT, UPT, UR5, 0xb0, URZ ;  /* 0x000000b005047890 */ /* 0x000fe2000fffe0ff */
[----:B------:R1:W-:Y:S05]  /*28e0*/  SYNCS.ARRIVE.TRANS64.RED.A1T0 RZ, [R4+URZ], RZ ;  /* 0x000000ff04ff79a7 */ /* 0x0003ea00081004ff */
[----:B------:R-:W-:Y:S01]  /*28f0*/  IMAD.U32 R7, RZ, RZ, UR4 ;  /* 0x00000004ff077e24 */ /* 0x000fe2000f8e00ff */
[----:B------:R-:W2:Y:S04]  /*2900*/  SYNCS.PHASECHK.TRANS64.TRYWAIT P0, [UR5+0xc0], R5 ;  /* 0x0000c005ff0075a7 */ /* 0x000ea80008001105 */
[----:B------:R-:W-:Y:S01]  /*2910*/  PRMT R6, R2, 0x654, R7 ;  /* 0x0000065402067816 */ /* 0x000fe20000000007 */
[----:B-1----:R-:W-:Y:S01]  /*2920*/  @!P2 IMAD.MOV.U32 R4, RZ, RZ, 0x10 ;  /* 0x00000010ff04a424 */ /* 0x002fe200078e00ff */
[----:B--2---:R-:W-:Y:S06]  /*2930*/  @!P0 BRA `(.L_x_46) ;  /* 0x0000004c00dc8947 */ /* 0x004fec0003800000 */
.L_x_129:
[----:B------:R-:W-:Y:S01]  /*2940*/  ULEA UR4, UR6, UR37, 0x4 ;  /* 0x0000002506047291 */ /* 0x000fe2000f8e20ff */
[----:B------:R-:W-:Y:S01]  /*2950*/  SEL R3, R6, R3, !P2 ;  /* 0x0000000306037207 */ /* 0x000fe20005000000 */
[----:B------:R-:W-:Y:S01]  /*2960*/  UIADD3 UR5, UPT, UPT, UR5, 0xb0, URZ ;  /* 0x000000b005057890 */ /* 0x000fe2000fffe0ff */
[----:B-1----:R-:W-:Y:S01]  /*2970*/  LEA R0, R11, UR37, 0x3 ;  /* 0x000000250b007c11 */ /* 0x002fe2000f8e18ff */
[----:B------:R-:W-:Y:S01]  /*2980*/  UIADD3 UR4, UPT, UPT, UR4, 0x140, URZ ;  /* 0x0000014004047890 */ /* 0x000fe2000fffe0ff */
[----:B------:R-:W-:Y:S01]  /*2990*/  SHF.L.U32 R5, R10, 0x1f, RZ ;  /* 0x0000001f0a057819 */ /* 0x000fe200000006ff */
[----:B------:R1:W-:Y:S01]  /*29a0*/  @!P2 SYNCS.ARRIVE.TRANS64.RED RZ, [R3+URZ], R4 ;  /* 0x0000000403ffa9a7 */ /* 0x0003e200080004ff */
[----:B------:R-:W-:Y:S01]  /*29b0*/  UIADD3 UR6, UPT, UPT, UR6, 0x1, URZ ;  /* 0x0000000106067890 */ /* 0x000fe2000fffe0ff */
[----:B------:R-:W-:-:S03]  /*29c0*/  VIADD R8, R8, 0x1 ;  /* 0x0000000108087836 */ /* 0x000fc60000000000 */
[----:B------:R-:W-:Y:S02]  /*29d0*/  UISETP.NE.AND UP0, UPT, UR6, 0x2, UPT ;  /* 0x000000020600788c */ /* 0x000fe4000bf05270 */
[----:B------:R-:W-:Y:S06]  /*29e0*/  UGETNEXTWORKID.BROADCAST [UR4], [UR5] ;  /* 0x00000000040073ca */ /* 0x000fec0008000100 */
[----:B------:R-:W-:Y:S01]  /*29f0*/  USEL UR4, URZ, 0x1, UP0 ;  /* 0x00000001ff047887 */ /* 0x000fe20008000000 */
[----:B------:R-:W-:Y:S01]  /*2a00*/  ISETP.NE.AND P0, PT, R8, 0x2, PT ;  /* 0x000000020800780c */ /* 0x000fe20003f05270 */
[----:B------:R-:W-:Y:S01]  /*2a10*/  USEL UR6, UR6, URZ, UP0 ;  /* 0x000000ff06067287 */ /* 0x000fe20008000000 */
[----:B------:R-:W2:Y:S03]  /*2a20*/  SYNCS.PHASECHK.TRANS64.TRYWAIT P1, [R0+URZ+0xb0], R5 ;  /* 0x0000b005000075a7 */ /* 0x000ea600080211ff */
[----:B------:R-:W-:Y:S01]  /*2a30*/  LOP3.LUT R12, R12, UR4, RZ, 0x3c, !PT ;  /* 0x000000040c0c7c12 */ /* 0x000fe2000f8e3cff */
[----:B-12---:R-:W-:Y:S07]  /*2a40*/  @!P1 BRA `(.L_x_47) ;  /* 0x0000004c00b09947 */ /* 0x006fee0003800000 */
.L_x_130:
[C---:B------:R-:W-:Y:S01]  /*2a50*/  LEA R4, R11.reuse, UR37, 0x4 ;  /* 0x000000250b047c11 */ /* 0x040fe2000f8e20ff */
[----:B-1----:R-:W-:Y:S01]  /*2a60*/  VIADD R0, R0, 0xc0 ;  /* 0x000000c000007836 */ /* 0x002fe20000000000 */
[----:B------:R-:W-:Y:S01]  /*2a70*/  SEL R8, R8, RZ, P0 ;  /* 0x000000ff08087207 */ /* 0x000fe20000000000 */
[----:B------:R-:W-:-:S03]  /*2a80*/  VIADD R11, R11, 0x1 ;  /* 0x000000010b0b7836 */ /* 0x000fc60000000000 */
[----:B------:R-:W1:Y:S01]  /*2a90*/  LDS.128 R4, [R4+0x140] ;  /* 0x0001400004047984 */ /* 0x000e620000000c00 */
[----:B------:R-:W-:Y:S02]  /*2aa0*/  PRMT R0, RZ, 0x654, R0 ;  /* 0x00000654ff007816 */ /* 0x000fe40000000000 */
[C---:B------:R-:W-:Y:S01]  /*2ab0*/  ISETP.NE.AND P1, PT, R11.reuse, 0x2, PT ;  /* 0x000000020b00780c */ /* 0x040fe20003f25270 */
[----:B------:R-:W-:Y:S01]  /*2ac0*/  @!PT LDS RZ, [RZ] ;  /* 0x00000000fffff984 */ /* 0x000fe20000000800 */
[----:B------:R-:W-:Y:S01]  /*2ad0*/  @!PT LDS RZ, [RZ] ;  /* 0x00000000fffff984 */ /* 0x000fe20000000800 */
[----:B------:R-:W-:Y:S01]  /*2ae0*/  @!PT LDS RZ, [RZ] ;  /* 0x00000000fffff984 */ /* 0x000fe20000000800 */
[----:B------:R-:W-:Y:S01]  /*2af0*/  @!PT LDS RZ, [RZ] ;  /* 0x00000000fffff984 */ /* 0x000fe20000000800 */
[----:B------:R2:W-:Y:S06]  /*2b00*/  MEMBAR.ALL.CTA ;  /* 0x0000000000007992 */ /* 0x0005ec0000008000 */
[----:B--2---:R-:W2:Y:S01]  /*2b10*/  FENCE.VIEW.ASYNC.S ;  /* 0x00000000000073c6 */ /* 0x004ea20000000000 */
[----:B------:R-:W-:Y:S01]  /*2b20*/  SEL R11, R11, RZ, P1 ;  /* 0x000000ff0b0b7207 */ /* 0x000fe20000800000 */
[----:B--2---:R2:W-:Y:S01]  /*2b30*/  SYNCS.ARRIVE.TRANS64.RED.A1T0 RZ, [R0+URZ], RZ ;  /* 0x000000ff00ff79a7 */ /* 0x0045e200081004ff */
[----:B-1----:R-:W-:-:S02]  /*2b40*/  LOP3.LUT P3, RZ, R6, 0x1, RZ, 0xc0, !PT ;  /* 0x0000000106ff7812 */ /* 0x002fc4000786c0ff */
[----:B------:R-:W-:-:S04]  /*2b50*/  SEL R5, RZ, 0x1, P1 ;  /* 0x00000001ff057807 */ /* 0x000fc80000800000 */
[----:B------:R-:W-:Y:S02]  /*2b60*/  LOP3.LUT R10, R10, R5, RZ, 0x3c, !PT ;  /* 0x000000050a0a7212 */ /* 0x000fe400078e3cff */
[----:B--2---:R-:W-:-:S04]  /*2b70*/  SEL R0, RZ, 0x1, P0 ;  /* 0x00000001ff007807 */ /* 0x004fc80000000000 */
[----:B------:R-:W-:Y:S01]  /*2b80*/  LOP3.LUT R9, R9, R0, RZ, 0x3c, !PT ;  /* 0x0000000009097212 */ /* 0x000fe200078e3cff */
[----:B------:R-:W-:Y:S06]  /*2b90*/  @P3 BRA `(.L_x_48) ;  /* 0xfffffffc002c3947 */ /* 0x000fec000383ffff */
[----:B------:R-:W-:Y:S01]  /*2ba0*/  ULEA UR5, UR6, UR37, 0x3 ;  /* 0x0000002506057291 */ /* 0x000fe2000f8e18ff */
[----:B------:R-:W-:-:S08]  /*2bb0*/  SHF.L.U32 R3, R12, 0x1f, RZ ;  /* 0x0000001f0c037819 */ /* 0x000fd000000006ff */
[----:B------:R-:W1:Y:S02]  /*2bc0*/  SYNCS.PHASECHK.TRANS64 P0, [UR5+0xc0], R3 ;  /* 0x0000c003ff0075a7 */ /* 0x000e640008001005 */
[----:B-1----:R-:W-:Y:S05]  /*2bd0*/  @P0 BRA `(.L_x_49) ;  /* 0x0000000000080947 */ /* 0x002fea0003800000 */
[----:B------:R-:W1:Y:S02]  /*2be0*/  SYNCS.PHASECHK.TRANS64.TRYWAIT P0, [UR5+0xc0], R3 ;  /* 0x0000c003ff0075a7 */ /* 0x000e640008001105 */
[----:B-1----:R-:W-:Y:S05]  /*2bf0*/  @!P0 BRA `(.L_x_50) ;  /* 0x0000004c00588947 */ /* 0x002fea0003800000 */
.L_x_49:
[----:B------:R-:W-:-:S04]  /*2c00*/  UIADD3 UR4, UPT, UPT, UR6, 0x1, URZ ;  /* 0x0000000106047890 */ /* 0x000fc8000fffe0ff */
[----:B------:R-:W-:-:S04]  /*2c10*/  UISETP.NE.AND UP0, UPT, UR4, 0x2, UPT ;  /* 0x000000020400788c */ /* 0x000fc8000bf05270 */
[----:B------:R-:W-:Y:S02]  /*2c20*/  USEL UR7, URZ, 0x1, UP0 ;  /* 0x00000001ff077887 */ /* 0x000fe40008000000 */
[----:B------:R-:W-:-:S04]  /*2c30*/  USEL UR4, UR4, URZ, UP0 ;  /* 0x000000ff04047287 */ /* 0x000fc80008000000 */
[----:B------:R-:W-:Y:S01]  /*2c40*/  ULEA UR4, UR4, UR37, 0x3 ;  /* 0x0000002504047291 */ /* 0x000fe2000f8e18ff */
[----:B-1----:R-:W-:-:S04]  /*2c50*/  LOP3.LUT R3, R12, UR7, RZ, 0x3c, !PT ;  /* 0x000000070c037c12 */ /* 0x002fc8000f8e3cff */
[----:B------:R-:W-:-:S04]  /*2c60*/  SHF.L.U32 R0, R3, 0x1f, RZ ;  /* 0x0000001f03007819 */ /* 0x000fc800000006ff */
[----:B------:R-:W1:Y:S02]  /*2c70*/  SYNCS.PHASECHK.TRANS64 P0, [UR4+0xc0], R0 ;  /* 0x0000c000ff0075a7 */ /* 0x000e640008001004 */
[----:B-1----:R-:W-:Y:S05]  /*2c80*/  @P0 EXIT ;  /* 0x000000000000094d */ /* 0x002fea0003800000 */
[----:B------:R-:W-:Y:S02]  /*2c90*/  SHF.L.U32 R3, R3, 0x1f, RZ ;  /* 0x0000001f03037819 */ /* 0x000fe400000006ff */
[----:B------:R-:W-:-:S07]  /*2ca0*/  MOV R0, UR4 ;  /* 0x0000000400007c02 */ /* 0x000fce0008000f00 */
.L_x_51:
[----:B-1----:R1:W2:Y:S02]  /*2cb0*/  SYNCS.PHASECHK.TRANS64.TRYWAIT P0, [R0+URZ+0xc0], R3 ;  /* 0x0000c003000075a7 */ /* 0x0022a400080011ff */
[----:B--2---:R-:W-:Y:S05]  /*2cc0*/  @!P0 NANOSLEEP.SYNCS 0x989680 ;  /* 0x009896800000895d */ /* 0x004fea0003900000 */
[----:B------:R-:W2:Y:S02]  /*2cd0*/  @!P0 SYNCS.PHASECHK.TRANS64 P0, [R0+URZ+0xc0], R3 ;  /* 0x0000c003000085a7 */ /* 0x000ea400080010ff */
[----:B--2---:R-:W-:Y:S05]  /*2ce0*/  @P0 EXIT ;  /* 0x000000000000094d */ /* 0x004fea0003800000 */
[----:B------:R-:W-:Y:S05]  /*2cf0*/  BRA `(.L_x_51) ;  /* 0xfffffffc00ec7947 */ /* 0x000fea000383ffff */
.L_x_44:
[----:B------:R-:W-:-:S09]  /*2d00*/  UISETP.NE.AND UP1, UPT, UR8, URZ, UPT ;  /* 0x000000ff0800728c */ /* 0x000fd2000bf25270 */
[----:B------:R-:W-:Y:S05]  /*2d10*/  BRA.U UP1, `(.L_x_52) ;  /* 0x0000000d01cc7547 */ /* 0x000fea000b800000 */
[----:B------:R-:W-:Y:S01]  /*2d20*/  UMOV UR4, 0x40 ;  /* 0x0000004000047882 */ /* 0x000fe20000000000 */
[----:B------:R-:W-:Y:S01]  /*2d30*/  NOP ;  /* 0x0000000000007918 */ /* 0x000fe20000000000 */
[----:B------:R-:W-:Y:S01]  /*2d40*/  ULEA UR4, UR37, UR4, 0x18 ;  /* 0x0000000425047291 */ /* 0x000fe2000f8ec0ff */
[----:B------:R-:W-:Y:S02]  /*2d50*/  UMOV UR5, 0x400 ;  /* 0x0000040000057882 */ /* 0x000fe40000000000 */
[----:B------:R-:W-:-:S06]  /*2d60*/  ULEA UR37, UR37, UR5, 0x18 ;  /* 0x0000000525257291 */ /* 0x000fcc000f8ec0ff */
[----:B------:R-:W1:Y:S02]  /*2d70*/  LDS.U8 R0, [UR4+0x1c] ;  /* 0x00001c04ff007984 */ /* 0x000e640008000000 */
[----:B-1----:R-:W-:-:S13]  /*2d80*/  ISETP.NE.AND P0, PT, R0, RZ, PT ;  /* 0x000000ff0000720c */ /* 0x002fda0003f05270 */
[----:B------:R-:W-:Y:S05]  /*2d90*/  @P0 BRA `(.L_x_53) ;  /* 0x0000000000580947 */ /* 0x000fea0003800000 */
[----:B------:R-:W-:-:S13]  /*2da0*/  ELECT P0, URZ, PT ;  /* 0x0000000000ff782f */ /* 0x000fda0003800000 */
[----:B------:R-:W-:Y:S05]  /*2db0*/  @!P0 BRA `(.L_x_54) ;  /* 0x0000000000608947 */ /* 0x000fea0003800000 */
[----:B------:R-:W-:Y:S01]  /*2dc0*/  UMOV UR5, 0x10 ;  /* 0x0000001000057882 */ /* 0x000fe20000000000 */
[----:B------:R-:W-:Y:S01]  /*2dd0*/  HFMA2 R0, -RZ, RZ, 0, 5.9604644775390625e-08 ;  /* 0x00000001ff007431 */ /* 0x000fe200000001ff */
[----:B------:R-:W-:-:S03]  /*2de0*/  MOV R2, 0xffff ;  /* 0x0000ffff00027802 */ /* 0x000fc60000000f00 */
[----:B------:R-:W-:Y:S04]  /*2df0*/  DEPBAR.LE SB1, 0x36 ;  /* 0x00009d800000791a */ /* 0x000fe80000000000 */
[----:B------:R-:W1:Y:S02]  /*2e00*/  UTCATOMSWS.FIND_AND_SET.ALIGN UP0, UR5, UR5 ;  /* 0x00000005000575e3 */ /* 0x000e640008000800 */
[----:B-1----:R-:W-:Y:S01]  /*2e10*/  MOV R3, UR5 ;  /* 0x0000000500037c02 */ /* 0x002fe20008000f00 */
[----:B------:R-:W-:Y:S06]  /*2e20*/  BRA.U UP0, `(.L_x_55) ;  /* 0x0000000100187547 */ /* 0x000fec000b800000 */
.L_x_56:
[----:B------:R-:W-:Y:S05]  /*2e30*/  NANOSLEEP 0x64 ;  /* 0x000000640000795d */ /* 0x000fea0003800000 */
[----:B------:R-:W-:-:S05]  /*2e40*/  UMOV UR5, 0x10 ;  /* 0x0000001000057882 */ /* 0x000fca0000000000 */
[----:B------:R-:W-:Y:S04]  /*2e50*/  DEPBAR.LE SB1, 0x36 ;  /* 0x00009d800000791a */ /* 0x000fe80000000000 */
[----:B------:R-:W1:Y:S02]  /*2e60*/  UTCATOMSWS.FIND_AND_SET.ALIGN UP0, UR5, UR5 ;  /* 0x00000005000575e3 */ /* 0x000e640008000800 */
[----:B-1----:R-:W-:Y:S01]  /*2e70*/  MOV R3, UR5 ;  /* 0x0000000500037c02 */ /* 0x002fe20008000f00 */
[----:B------:R-:W-:Y:S05]  /*2e80*/  BRA.U !UP0, `(.L_x_56) ;  /* 0xfffffffd08e87547 */ /* 0x000fea000b83ffff */
.L_x_55:
[-C--:B------:R-:W-:Y:S02]  /*2e90*/  SHF.L.U32 R2, R2, R3.reuse, RZ ;  /* 0x0000000302027219 */ /* 0x080fe400000006ff */
[----:B------:R-:W-:Y:S01]  /*2ea0*/  SHF.L.U32 R0, R0, R3, RZ ;  /* 0x0000000300007219 */ /* 0x000fe200000006ff */
[----:B------:R-:W-:Y:S02]  /*2eb0*/  IMAD.SHL.U32 R3, R3, 0x20, RZ ;  /* 0x0000002003037824 */ /* 0x000fe400078e00ff */
[----:B------:R1:W-:Y:S04]  /*2ec0*/  ATOMS.OR RZ, [UR4+0x14], R2 ;  /* 0x00001402ffff798c */ /* 0x0003e8000b000004 */
[----:B------:R1:W-:Y:S04]  /*2ed0*/  ATOMS.OR RZ, [UR4+0x18], R0 ;  /* 0x00001800ffff798c */ /* 0x0003e8000b000004 */
[----:B------:R1:W-:Y:S01]  /*2ee0*/  STS [UR37+0x160], R3 ;  /* 0x00016003ff007988 */ /* 0x0003e20008000825 */
[----:B------:R-:W-:Y:S05]  /*2ef0*/  BRA `(.L_x_54) ;  /* 0x0000000000107947 */ /* 0x000fea0003800000 */
.L_x_53:
[----:B------:R-:W-:Y:S02]  /*2f00*/  MOV R0, 0xffffffff ;  /* 0xffffffff00007802 */ /* 0x000fe40000000f00 */
[----:B------:R-:W-:-:S03]  /*2f10*/  MOV R2, 0x2f40 ;  /* 0x00002f4000027802 */ /* 0x000fc60000000f00 */
[----:B------:R1:W-:Y:S04]  /*2f20*/  STS [UR37+0x160], R0 ;  /* 0x00016000ff007988 */ /* 0x0003e80008000825 */
[----:B-1-3-5:R-:W-:Y:S05]  /*2f30*/  CALL.REL.NOINC `($__internal_1_$__cuda_sm10x_tcgen05_guardrail_trap_phase_invalid_during_alloc) ;  /* 0x0000005000147944 */ /* 0x02afea0003c00000 */
.L_x_54:
[----:B------:R-:W-:Y:S05]  /*2f40*/  WARPSYNC.ALL ;  /* 0x0000000000007948 */ /* 0x000fea0003800000 */
[----:B------:R-:W2:Y:S01]  /*2f50*/  S2UR UR5, SR_CgaCtaId ;  /* 0x00000000000579c3 */ /* 0x000ea20000008800 */
[----:B------:R-:W-:Y:S01]  /*2f60*/  UMOV UR4, 0x400 ;  /* 0x0000040000047882 */ /* 0x000fe20000000000 */
[----:B------:R-:W-:-:S06]  /*2f70*/  NOP ;  /* 0x0000000000007918 */ /* 0x000fcc0000000000 */
[----:B------:R-:W-:Y:S06]  /*2f80*/  BAR.ARV 0x6, 0xa0 ;  /* 0x0182800000007b1d */ /* 0x000fec0000002000 */
[----:B------:R-:W4:Y:S01]  /*2f90*/  LDCU UR7, c[0x0][0x38c] ;  /* 0x00007180ff0777ac */ /* 0x000f220008000800 */
[----:B------:R-:W-:Y:S01]  /*2fa0*/  IMAD.MOV.U32 R11, RZ, RZ, 0x1 ;  /* 0x00000001ff0b7424 */ /* 0x000fe200078e00ff */
[----:B------:R-:W-:Y:S01]  /*2fb0*/  CS2R R8, SRZ ;  /* 0x0000000000087805 */ /* 0x000fe2000001ff00 */
[----:B------:R-:W-:Y:S01]  /*2fc0*/  IMAD.MOV.U32 R10, RZ, RZ, RZ ;  /* 0x000000ffff0a7224 */ /* 0x000fe200078e00ff */
[----:B------:R-:W3:Y:S01]  /*2fd0*/  LDCU UR6, c[0x0][0x38c] ;  /* 0x00007180ff0677ac */ /* 0x000ee20008000800 */
[----:B------:R-:W-:Y:S01]  /*2fe0*/  UMOV UR15, URZ ;  /* 0x000000ff000f7c82 */ /* 0x000fe20008000000 */
[----:B------:R-:W-:Y:S01]  /*2ff0*/  UMOV UR14, URZ ;  /* 0x000000ff000e7c82 */ /* 0x000fe20008000000 */
[----:B--2---:R-:W-:Y:S01]  /*3000*/  ULEA UR5, UR5, UR4, 0x18 ;  /* 0x0000000405057291 */ /* 0x004fe2000f8ec0ff */
[----:B------:R-:W-:Y:S01]  /*3010*/  UMOV UR24, 0x0 ;  /* 0x0000000000187882 */ /* 0x000fe20000000000 */
[----:B------:R-:W-:-:S02]  /*3020*/  UMOV UR25, 0x4200010 ;  /* 0x0420001000197882 */ /* 0x000fc40000000000 */
[----:B------:R-:W-:Y:S02]  /*3030*/  UIADD3 UR10, UPT, UPT, UR5, 0x4400, URZ ;  /* 0x00004400050a7890 */ /* 0x000fe4000fffe0ff */
[----:B------:R-:W-:Y:S02]  /*3040*/  UIADD3 UR11, UPT, UPT, UR5, 0x14400, URZ ;  /* 0x00014400050b7890 */ /* 0x000fe4000fffe0ff */
[----:B----4-:R-:W-:Y:S01]  /*3050*/  UIADD3 UR7, UPT, UPT, UR7, 0x7f, URZ ;  /* 0x0000007f07077890 */ /* 0x010fe2000fffe0ff */
[----:B-1----:R-:W1:Y:S01]  /*3060*/  LDS R0, [UR5+0x160] ;  /* 0x00016005ff007984 */ /* 0x002e620008000800 */
[----:B------:R-:W-:Y:S02]  /*3070*/  USHF.R.U32.HI UR10, URZ, 0x4, UR10 ;  /* 0x00000004ff0a7899 */ /* 0x000fe4000801160a */
[----:B------:R-:W-:Y:S02]  /*3080*/  USHF.R.S32.HI UR4, URZ, 0x1f, UR7 ;  /* 0x0000001fff047899 */ /* 0x000fe40008011407 */
[----:B------:R-:W-:-:S02]  /*3090*/  USHF.R.U32.HI UR11, URZ, 0x4, UR11 ;  /* 0x00000004ff0b7899 */ /* 0x000fc4000801160b */
[----:B------:R-:W-:Y:S02]  /*30a0*/  ULEA.HI UR4, UR4, UR7, URZ, 0x7 ;  /* 0x0000000704047291 */ /* 0x000fe4000f8f38ff */
[----:B------:R-:W-:Y:S02]  /*30b0*/  ULOP3.LUT UR10, UR10, 0x3fff, URZ, 0xc0, !UPT ;  /* 0x00003fff0a0a7892 */ /* 0x000fe4000f8ec0ff */
[----:B------:R-:W-:Y:S02]  /*30c0*/  USHF.R.S32.HI UR4, URZ, 0x7, UR4 ;  /* 0x00000007ff047899 */ /* 0x000fe40008011404 */
[----:B------:R-:W-:Y:S02]  /*30d0*/  ULOP3.LUT UR11, UR11, 0x3fff, URZ, 0xc0, !UPT ;  /* 0x00003fff0b0b7892 */ /* 0x000fe4000f8ec0ff */
[----:B------:R-:W-:Y:S01]  /*30e0*/  UISETP.LT.AND UP0, UPT, UR4, 0x1, UPT ;  /* 0x000000010400788c */ /* 0x000fe2000bf01270 */
[----:B------:R-:W-:Y:S01]  /*30f0*/  UMOV UR22, 0x0 ;  /* 0x0000000000167882 */ /* 0x000fe20000000000 */
[----:B------:R-:W-:-:S02]  /*3100*/  UMOV UR23, 0x4200010 ;  /* 0x0420001000177882 */ /* 0x000fc40000000000 */
[----:B------:R-:W-:Y:S02]  /*3110*/  USEL UR9, UR4, 0x1, !UP0 ;  /* 0x0000000104097887 */ /* 0x000fe4000c000000 */
[----:B------:R-:W-:Y:S02]  /*3120*/  ULOP3.LUT UR10, UR10, 0x10000, URZ, 0xfc, !UPT ;  /* 0x000100000a0a7892 */ /* 0x000fe4000f8efcff */
[----:B------:R-:W-:Y:S02]  /*3130*/  ULOP3.LUT UR11, UR11, 0x10000, URZ, 0xfc, !UPT ;  /* 0x000100000b0b7892 */ /* 0x000fe4000f8efcff */
[----:B------:R-:W-:Y:S02]  /*3140*/  UIADD3 UR9, UPT, UPT, -UR9, URZ, URZ ;  /* 0x000000ff09097290 */ /* 0x000fe4000fffe1ff */
[----:B---3--:R-:W-:Y:S01]  /*3150*/  UISETP.GE.AND UP3, UPT, UR6, 0x1, UPT ;  /* 0x000000010600788c */ /* 0x008fe2000bf66270 */
[----:B------:R-:W-:Y:S01]  /*3160*/  UMOV UR20, 0x0 ;  /* 0x0000000000147882 */ /* 0x000fe20000000000 */
[----:B------:R-:W-:Y:S01]  /*3170*/  UMOV UR21, 0x4200010 ;  /* 0x0420001000157882 */ /* 0x000fe20000000000 */
[----:B------:R-:W-:Y:S01]  /*3180*/  UMOV UR18, 0x0 ;  /* 0x0000000000127882 */ /* 0x000fe20000000000 */
[----:B------:R-:W-:Y:S01]  /*3190*/  UMOV UR19, 0x4200010 ;  /* 0x0420001000137882 */ /* 0x000fe20000000000 */
[----:B-1----:R-:W-:-:S15]  /*31a0*/  R2UR UR16, R0 ;  /* 0x00000000001072ca */ /* 0x002fde00000e0000 */
.L_x_63:
[----:B------:R-:W-:Y:S02]  /*31b0*/  LEA R0, R10, UR5, 0x3 ;  /* 0x000000050a007c11 */ /* 0x000fe4000f8e18ff */
[----:B------:R-:W-:Y:S02]  /*31c0*/  SHF.L.U32 R5, R9, 0x1f, RZ ;  /* 0x0000001f09057819 */ /* 0x000fe400000006ff */
[----:B------:R-:W-:Y:S01]  /*31d0*/  PLOP3.LUT P0, PT, PT, PT, UP3, 0x80, 0x8 ;  /* 0x000000000008781c */ /* 0x000fe20003f0f038 */
[----:B------:R-:W-:Y:S01]  /*31e0*/  VIADD R3, R0, 0xc0 ;  /* 0x000000c000037836 */ /* 0x000fe20000000000 */
[----:B-1----:R-:W1:Y:S02]  /*31f0*/  SYNCS.PHASECHK.TRANS64.TRYWAIT P1, [R0+URZ+0xb0], R5 ;  /* 0x0000b005000075a7 */ /* 0x002e6400080211ff */
[----:B-1-3--:R-:W-:Y:S09]  /*3200*/  @!P1 BRA `(.L_x_57) ;  /* 0x0000004400ec9947 */ /* 0x00aff20003800000 */
.L_x_132:
[----:B------:R-:W-:Y:S01]  /*3210*/  LEA R4, R10, UR5, 0x4 ;  /* 0x000000050a047c11 */ /* 0x000fe2000f8e20ff */
[----:B------:R-:W-:Y:S01]  /*3220*/  @UP3 ULEA UR6, UR14, UR5, 0x3 ;  /* 0x000000050e063291 */ /* 0x000fe2000f8e18ff */
[----:B------:R-:W-:Y:S01]  /*3230*/  PLOP3.LUT P2, PT, PT, PT, PT, 0x80, 0x8 ;  /* 0x000000000008781c */ /* 0x000fe20003f4f070 */
[----:B------:R-:W-:Y:S01]  /*3240*/  ULEA UR7, UR15, UR5, 0x3 ;  /* 0x000000050f077291 */ /* 0x000fe2000f8e18ff */
[----:B------:R-:W-:Y:S02]  /*3250*/  PRMT R3, RZ, 0x654, R3 ;  /* 0x00000654ff037816 */ /* 0x000fe40000000003 */
[----:B-1----:R-:W1:Y:S01]  /*3260*/  LDS.128 R4, [R4+0x140] ;  /* 0x0001400004047984 */ /* 0x002e620000000c00 */
[----:B------:R-:W-:Y:S02]  /*3270*/  @P0 SHF.L.U32 R2, R8, 0x1f, RZ ;  /* 0x0000001f08020819 */ /* 0x000fe400000006ff */
[----:B------:R-:W-:Y:S01]  /*3280*/  SHF.L.U32 R0, R11, 0x1f, RZ ;  /* 0x0000001f0b007819 */ /* 0x000fe200000006ff */
[----:B------:R-:W-:Y:S01]  /*3290*/  @!PT LDS RZ, [RZ] ;  /* 0x00000000fffff984 */ /* 0x000fe20000000800 */
[----:B------:R-:W-:Y:S01]  /*32a0*/  @!PT LDS RZ, [RZ] ;  /* 0x00000000fffff984 */ /* 0x000fe20000000800 */
[----:B------:R-:W-:Y:S01]  /*32b0*/  @!PT LDS RZ, [RZ] ;  /* 0x00000000fffff984 */ /* 0x000fe20000000800 */
[----:B------:R-:W-:Y:S01]  /*32c0*/  @!PT LDS RZ, [RZ] ;  /* 0x00000000fffff984 */ /* 0x000fe20000000800 */
[----:B------:R2:W-:Y:S06]  /*32d0*/  MEMBAR.ALL.CTA ;  /* 0x0000000000007992 */ /* 0x0005ec0000008000 */
[----:B--2---:R-:W2:Y:S02]  /*32e0*/  FENCE.VIEW.ASYNC.S ;  /* 0x00000000000073c6 */ /* 0x004ea40000000000 */
[----:B--2---:R2:W-:Y:S01]  /*32f0*/  SYNCS.ARRIVE.TRANS64.RED.A1T0 RZ, [R3+URZ], RZ ;  /* 0x000000ff03ff79a7 */ /* 0x0045e200081004ff */
[----:B------:R2:W3:Y:S01]  /*3300*/  @P0 SYNCS.PHASECHK.TRANS64.TRYWAIT P2, [UR6], R2 ;  /* 0x00000002ff0005a7 */ /* 0x0004e20008041106 */
[----:B------:R-:W-:Y:S01]  /*3310*/  ULEA.HI UR6, UR15, UR15, URZ, 0x1 ;  /* 0x0000000f0f067291 */ /* 0x000fe2000f8f08ff */
[----:B-1----:R-:W-:-:S03]  /*3320*/  LOP3.LUT P1, RZ, R6, 0x1, RZ, 0xc0, !PT ;  /* 0x0000000106ff7812 */ /* 0x002fc6000782c0ff */
[----:B------:R-:W-:Y:S02]  /*3330*/  USHF.L.U32 UR8, UR6, 0x6, URZ ;  /* 0x0000000606087899 */ /* 0x000fe400080006ff */
[----:B------:R-:W-:Y:S02]  /*3340*/  ULOP3.LUT UR6, UR6, 0xffe, URZ, 0xc0, !UPT ;  /* 0x00000ffe06067892 */ /* 0x000fe4000f8ec0ff */
[----:B------:R-:W-:Y:S02]  /*3350*/  ULOP3.LUT UR8, UR8, 0xffffff80, URZ, 0xc0, !UPT ;  /* 0xffffff8008087892 */ /* 0x000fe4000f8ec0ff */
[----:B------:R-:W-:Y:S02]  /*3360*/  UIADD3 UR6, UPT, UPT, -UR6, UR15, URZ ;  /* 0x0000000f06067290 */ /* 0x000fe4000fffe1ff */
[----:B------:R-:W-:Y:S01]  /*3370*/  UIADD3 UR8, UPT, UPT, UR16, UR8, URZ ;  /* 0x0000000810087290 */ /* 0x000fe2000fffe0ff */
[----:B------:R-:W1:Y:S03]  /*3380*/  SYNCS.PHASECHK.TRANS64.TRYWAIT P0, [UR7+0xf0], R0 ;  /* 0x0000f000ff0075a7 */ /* 0x000e660008001107 */
[----:B------:R-:W-:Y:S01]  /*3390*/  ULEA UR8, UR6, UR8, 0x14 ;  /* 0x0000000806087291 */ /* 0x000fe2000f8ea0ff */
[----:B-123--:R-:W-:Y:S11]  /*33a0*/  @!P0 BRA `(.L_x_58) ;  /* 0x0000004400988947 */ /* 0x00eff60003800000 */
.L_x_134:
[----:B------:R-:W-:Y:S01]  /*33b0*/  IADD3 R10, PT, PT, R10, 0x1, RZ ;  /* 0x000000010a0a7810 */ /* 0x000fe20007ffe0ff */
[----:B------:R-:W-:Y:S06]  /*33c0*/  BRA.U !UP3, `(.L_x_59) ;  /* 0x000000010bc07547 */ /* 0x000fec000b800000 */
[----:B------:R-:W-:Y:S01]  /*33d0*/  UPLOP3.LUT UP4, UPT, UPT, UPT, UPT, 0x40, 0x4 ;  /* 0x000000000004789c */ /* 0x000fe20003f8e870 */
[----:B------:R-:W-:Y:S01]  /*33e0*/  UMOV UR13, UR9 ;  /* 0x00000009000d7c82 */ /* 0x000fe20008000000 */
[----:B------:R-:W-:Y:S01]  /*33f0*/  UMOV UR12, UR4 ;  /* 0x00000004000c7c82 */ /* 0x000fe20008000000 */
[----:B------:R-:W-:-:S08]  /*3400*/  UMOV UR17, UR14 ;  /* 0x0000000e00117c82 */ /* 0x000fd00008000000 */
.L_x_62:
[----:B------:R-:W-:Y:S02]  /*3410*/  UIADD3 UR13, UPT, UPT, UR13, 0x1, URZ ;  /* 0x000000010d0d7890 */ /* 0x000fe4000fffe0ff */
[----:B--2---:R-:W-:Y:S02]  /*3420*/  ULEA UR6, UR17, UR5, 0x3 ;  /* 0x0000000511067291 */ /* 0x004fe4000f8e18ff */
[----:B------:R-:W-:Y:S01]  /*3430*/  UISETP.NE.AND UP0, UPT, UR13, URZ, UPT ;  /* 0x000000ff0d00728c */ /* 0x000fe2000bf05270 */
[----:B---3--:R-:W-:Y:S10]  /*3440*/  @P2 BRA `(.L_x_60) ;  /* 0x00000000000c2947 */ /* 0x008ff40003800000 */
[----:B-1----:R-:W-:Y:S04]  /*3450*/  SHF.L.U32 R3, R8, 0x1f, RZ ;  /* 0x0000001f08037819 */ /* 0x002fe800000006ff */
[----:B------:R-:W1:Y:S02]  /*3460*/  SYNCS.PHASECHK.TRANS64.TRYWAIT P0, [UR6], R3 ;  /* 0x00000003ff0075a7 */ /* 0x000e640008001106 */
[----:B-1----:R-:W-:Y:S05]  /*3470*/  @!P0 BRA `(.L_x_61) ;  /* 0x00000044007c8947 */ /* 0x002fea0003800000 */
.L_x_60:
[----:B------:R-:W-:Y:S01]  /*3480*/  UISETP.NE.AND UP1, UPT, UR12, 0x1, UPT ;  /* 0x000000010c00788c */ /* 0x000fe2000bf25270 */
[----:B------:R-:W-:Y:S01]  /*3490*/  PLOP3.LUT P2, PT, PT, PT, PT, 0x80, 0x8 ;  /* 0x000000000008781c */ /* 0x000fe20003f4f070 */
[----:B------:R-:W-:Y:S02]  /*34a0*/  UIADD3 UR14, UPT, UPT, UR17, 0x1, URZ ;  /* 0x00000001110e7890 */ /* 0x000fe4000fffe0ff */
[----:B------:R-:W-:Y:S02]  /*34b0*/  ULEA UR28, UR17, UR11, 0xa ;  /* 0x0000000b111c7291 */ /* 0x000fe4000f8e50ff */
[----:B------:R-:W-:Y:S01]  /*34c0*/  UISETP.NE.AND UP2, UPT, UR14, 0x8, UPT ;  /* 0x000000080e00788c */ /* 0x000fe2000bf45270 */
[----:B------:R-:W-:Y:S01]  /*34d0*/  PLOP3.LUT P0, PT, PT, PT, UP1, 0x80, 0x8 ;  /* 0x000000000008781c */ /* 0x000fe20003f0f018 */
[----:B------:R-:W-:Y:S02]  /*34e0*/  UIADD3 UR40, UPT, UPT, UR28, 0x2, URZ ;  /* 0x000000021c287890 */ /* 0x000fe4000fffe0ff */
[----:B------:R-:W-:Y:S02]  /*34f0*/  USEL UR27, URZ, 0x1, UP2 ;  /* 0x00000001ff1b7887 */ /* 0x000fe40009000000 */
[----:B------:R-:W-:Y:S02]  /*3500*/  USEL UR14, UR14, URZ, UP2 ;  /* 0x000000ff0e0e7287 */ /* 0x000fe40009000000 */
[----:B------:R-:W-:Y:S02]  /*3510*/  UIADD3 UR36, UPT, UPT, UR28, 0x4, URZ ;  /* 0x000000041c247890 */ /* 0x000fe4000fffe0ff */
[----:B------:R-:W-:Y:S01]  /*3520*/  @UP1 ULEA UR26, UR14, UR5, 0x3 ;  /* 0x000000050e1a1291 */ /* 0x000fe2000f8e18ff */
[----:B------:R-:W-:Y:S01]  /*3530*/  LOP3.LUT R8, R8, UR27, RZ, 0x3c, !PT ;  /* 0x0000001b08087c12 */ /* 0x000fe2000f8e3cff */
[----:B------:R-:W-:Y:S02]  /*3540*/  UIADD3 UR32, UPT, UPT, UR28, 0x6, URZ ;  /* 0x000000061c207890 */ /* 0x000fe4000fffe0ff */
[----:B------:R-:W-:Y:S01]  /*3550*/  UIADD3 UR6, UPT, UPT, UR6, 0x40, URZ ;  /* 0x0000004006067890 */ /* 0x000fe2000fffe0ff */
[----:B-1----:R-:W-:Y:S01]  /*3560*/  @P0 SHF.L.U32 R0, R8, 0x1f, RZ ;  /* 0x0000001f08000819 */ /* 0x002fe200000006ff */
[----:B------:R-:W-:Y:S01]  /*3570*/  UIADD3 UR12, UPT, UPT, UR12, -0x1, URZ ;  /* 0xffffffff0c0c7890 */ /* 0x000fe2000fffe0ff */
[----:B------:R-:W-:Y:S02]  /*3580*/  UMOV UR29, 0x40004040 ;  /* 0x40004040001d7882 */ /* 0x000fe40000000000 */
[----:B------:R2:W3:Y:S01]  /*3590*/  @P0 SYNCS.PHASECHK.TRANS64.TRYWAIT P2, [UR26], R0 ;  /* 0x00000000ff0005a7 */ /* 0x0004e2000804111a */
[----:B------:R-:W-:Y:S01]  /*35a0*/  ULEA UR26, UR17, UR10, 0x9 ;  /* 0x0000000a111a7291 */ /* 0x000fe2000f8e48ff */
[----:B------:R-:W-:Y:S01]  /*35b0*/  UMOV UR27, 0x40004040 ;  /* 0x40004040001b7882 */ /* 0x000fe20000000000 */
[----:B------:R-:W-:Y:S02]  /*35c0*/  UMOV UR41, 0x40004040 ;  /* 0x4000404000297882 */ /* 0x000fe40000000000 */
[----:B------:R-:W-:Y:S02]  /*35d0*/  UIADD3 UR38, UPT, UPT, UR26, 0x2, URZ ;  /* 0x000000021a267890 */ /* 0x000fe4000fffe0ff */
[----:B------:R-:W-:Y:S02]  /*35e0*/  UIADD3 UR34, UPT, UPT, UR26, 0x4, URZ ;  /* 0x000000041a227890 */ /* 0x000fe4000fffe0ff */
[----:B------:R-:W-:Y:S01]  /*35f0*/  UIADD3 UR30, UPT, UPT, UR26, 0x6, URZ ;  /* 0x000000061a1e7890 */ /* 0x000fe2000fffe0ff */
[----:B------:R2:W-:Y:S01]  /*3600*/  UTCQMMA gdesc[UR26], gdesc[UR28], tmem[UR8], tmem[UR24], idesc[UR25], UP4 ;  /* 0x00ff181c1a0075ea */ /* 0x0005e2000a000308 */
[----:B------:R-:W-:Y:S01]  /*3610*/  UPLOP3.LUT UP4, UPT, UPT, UPT, UPT, 0x80, 0x8 ;  /* 0x000000000008789c */ /* 0x000fe20003f8f070 */
[----:B------:R-:W-:Y:S01]  /*3620*/  UMOV UR39, 0x40004040 ;  /* 0x4000404000277882 */ /* 0x000fe20000000000 */
[----:B------:R-:W-:Y:S01]  /*3630*/  UMOV UR37, 0x40004040 ;  /* 0x4000404000257882 */ /* 0x000fe20000000000 */
[----:B------:R2:W-:Y:S01]  /*3640*/  UTCQMMA gdesc[UR38], gdesc[UR40], tmem[UR8], tmem[UR22], idesc[UR23], UPT ;  /* 0x00ff1628260075ea */ /* 0x0005e2000b800308 */
[----:B------:R-:W-:Y:S01]  /*3650*/  UMOV UR35, 0x40004040 ;  /* 0x4000404000237882 */ /* 0x000fe20000000000 */
[----:B------:R-:W-:Y:S01]  /*3660*/  UMOV UR33, 0x40004040 ;  /* 0x4000404000217882 */ /* 0x000fe20000000000 */
[----:B------:R-:W-:Y:S01]  /*3670*/  UMOV UR31, 0x40004040 ;  /* 0x40004040001f7882 */ /* 0x000fe20000000000 */
[----:B------:R2:W-:Y:S01]  /*3680*/  UTCQMMA gdesc[UR34], gdesc[UR36], tmem[UR8], tmem[UR20], idesc[UR21], UPT ;  /* 0x00ff1424220075ea */ /* 0x0005e2000b800308 */
[----:B------:R2:W-:Y:S01]  /*3690*/  UTCQMMA gdesc[UR30], gdesc[UR32], tmem[UR8], tmem[UR18], idesc[UR19], UPT ;  /* 0x00ff12201e0075ea */ /* 0x0005e2000b800308 */
[----:B------:R2:W-:Y:S01]  /*36a0*/  UTCBAR [UR6], URZ ;  /* 0x000000ff060073e9 */ /* 0x0005e200080000ff */
[----:B------:R-:W-:Y:S01]  /*36b0*/  UMOV UR17, UR14 ;  /* 0x0000000e00117c82 */ /* 0x000fe20008000000 */
[----:B------:R-:W-:Y:S05]  /*36c0*/  BRA.U UP0, `(.L_x_62) ;  /* 0xfffffffd00507547 */ /* 0x000fea000b83ffff */
.L_x_59:
[----:B------:R-:W-:Y:S01]  /*36d0*/  UIADD3 UR15, UPT, UPT, UR15, 0x1, URZ ;  /* 0x000000010f0f7890 */ /* 0x000fe2000fffe0ff */
[C---:B------:R-:W-:Y:S01]  /*36e0*/  ISETP.NE.AND P0, PT, R10.reuse, 0x2, PT ;  /* 0x000000020a00780c */ /* 0x040fe20003f05270 */
[----:B------:R-:W-:Y:S02]  /*36f0*/  UIADD3 UR7, UPT, UPT, UR7, 0xd0, URZ ;  /* 0x000000d007077890 */ /* 0x000fe4000fffe0ff */
[----:B------:R-:W-:Y:S01]  /*3700*/  UISETP.NE.AND UP0, UPT, UR15, 0x4, UPT ;  /* 0x000000040f00788c */ /* 0x000fe2000bf05270 */
[----:B-12---:R-:W-:Y:S02]  /*3710*/  SEL R0, RZ, 0x1, P0 ;  /* 0x00000001ff007807 */ /* 0x006fe40000000000 */
[----:B------:R-:W-:Y:S01]  /*3720*/  SEL R10, R10, RZ, P0 ;  /* 0x000000ff0a0a7207 */ /* 0x000fe20000000000 */
[----:B------:R-:W-:Y:S01]  /*3730*/  USEL UR6, URZ, 0x1, UP0 ;  /* 0x00000001ff067887 */ /* 0x000fe20008000000 */
[----:B------:R-:W-:Y:S01]  /*3740*/  LOP3.LUT R9, R9, R0, RZ, 0x3c, !PT ;  /* 0x0000000009097212 */ /* 0x000fe200078e3cff */
[----:B------:R-:W-:Y:S01]  /*3750*/  USEL UR15, UR15, URZ, UP0 ;  /* 0x000000ff0f0f7287 */ /* 0x000fe20008000000 */
[----:B------:R1:W-:Y:S03]  /*3760*/  UTCBAR [UR7], URZ ;  /* 0x000000ff070073e9 */ /* 0x0003e600080000ff */
[----:B------:R-:W-:Y:S01]  /*3770*/  LOP3.LUT R11, R11, UR6, RZ, 0x3c, !PT ;  /* 0x000000060b0b7c12 */ /* 0x000fe2000f8e3cff */
[----:B------:R-:W-:Y:S07]  /*3780*/  @P1 BRA `(.L_x_63) ;  /* 0xfffffff800881947 */ /* 0x000fee000383ffff */
[----:B------:R-:W2:Y:S01]  /*3790*/  S2UR UR4, SR_CgaCtaId ;  /* 0x00000000000479c3 */ /* 0x000ea20000008800 */
[----:B------:R-:W-:Y:S01]  /*37a0*/  ELECT P0, URZ, PT ;  /* 0x0000000000ff782f */ /* 0x000fe20003800000 */
[----:B------:R-:W-:Y:S01]  /*37b0*/  IMAD.MOV.U32 R0, RZ, RZ, 0x1 ;  /* 0x00000001ff007424 */ /* 0x000fe200078e00ff */
[----:B------:R-:W-:Y:S01]  /*37c0*/  UIADD3 UR5, UPT, UPT, UR5, 0xf0, URZ ;  /* 0x000000f005057890 */ /* 0x000fe2000fffe0ff */
[----:B------:R-:W-:Y:S01]  /*37d0*/  SHF.L.U32 R3, R11, 0x1f, RZ ;  /* 0x0000001f0b037819 */ /* 0x000fe200000006ff */
[----:B------:R-:W-:-:S03]  /*37e0*/  UMOV UR6, 0x40 ;  /* 0x0000004000067882 */ /* 0x000fc60000000000 */
[----:B------:R-:W-:Y:S01]  /*37f0*/  UVIRTCOUNT.DEALLOC.SMPOOL 0x80 ;  /* 0x000000800000784c */ /* 0x000fe20000000000 */
[----:B--2---:R-:W-:Y:S02]  /*3800*/  ULEA UR4, UR4, UR6, 0x18 ;  /* 0x0000000604047291 */ /* 0x004fe4000f8ec0ff */
[----:B------:R-:W-:-:S07]  /*3810*/  ULEA UR6, UR15, UR5, 0x3 ;  /* 0x000000050f067291 */ /* 0x000fce000f8e18ff */
[----:B------:R2:W-:Y:S02]  /*3820*/  @P0 STS.U8 [UR4+0x1c], R0 ;  /* 0x00001c00ff000988 */ /* 0x0005e40008000004 */
[----:B------:R-:W4:Y:S02]  /*3830*/  SYNCS.PHASECHK.TRANS64.TRYWAIT P0, [UR6], R3 ;  /* 0x00000003ff0075a7 */ /* 0x000f240008001106 */
[----:B--2-4-:R-:W-:Y:S05]  /*3840*/  @!P0 BRA `(.L_x_64) ;  /* 0x0000004000a08947 */ /* 0x014fea0003800000 */
.L_x_137:
[----:B-1----:R-:W-:-:S04]  /*3850*/  UIADD3 UR7, UPT, UPT, UR15, 0x1, URZ ;  /* 0x000000010f077890 */ /* 0x002fc8000fffe0ff */
[----:B------:R-:W-:-:S04]  /*3860*/  UISETP.NE.AND UP0, UPT, UR7, 0x4, UPT ;  /* 0x000000040700788c */ /* 0x000fc8000bf05270 */
[----:B------:R-:W-:Y:S02]  /*3870*/  USEL UR8, URZ, 0x1, UP0 ;  /* 0x00000001ff087887 */ /* 0x000fe40008000000 */
[----:B------:R-:W-:-:S04]  /*3880*/  USEL UR7, UR7, URZ, UP0 ;  /* 0x000000ff07077287 */ /* 0x000fc80008000000 */
[----:B------:R-:W-:Y:S01]  /*3890*/  ULEA UR6, UR7, UR5, 0x3 ;  /* 0x0000000507067291 */ /* 0x000fe2000f8e18ff */
[----:B------:R-:W-:-:S04]  /*38a0*/  LOP3.LUT R2, R11, UR8, RZ, 0x3c, !PT ;  /* 0x000000080b027c12 */ /* 0x000fc8000f8e3cff */
[----:B--2---:R-:W-:-:S04]  /*38b0*/  SHF.L.U32 R3, R2, 0x1f, RZ ;  /* 0x0000001f02037819 */ /* 0x004fc800000006ff */
[----:B------:R-:W1:Y:S02]  /*38c0*/  SYNCS.PHASECHK.TRANS64.TRYWAIT P0, [UR6], R3 ;  /* 0x00000003ff0075a7 */ /* 0x000e640008001106 */
[----:B-1----:R-:W-:Y:S05]  /*38d0*/  @!P0 BRA `(.L_x_65) ;  /* 0x0000004000948947 */ /* 0x002fea0003800000 */
.L_x_139:
        /* <DEDUP_REMOVED lines=9> */
.L_x_141:
[----:B------:R-:W-:-:S04]  /*3970*/  UIADD3 UR7, UPT, UPT, UR7, 0x1, URZ ;  /* 0x0000000107077890 */ /* 0x000fc8000fffe0ff */
[----:B------:R-:W-:-:S04]  /*3980*/  UISETP.NE.AND UP0, UPT, UR7, 0x4, UPT ;  /* 0x000000040700788c */ /* 0x000fc8000bf05270 */
[----:B------:R-:W-:Y:S02]  /*3990*/  USEL UR6, URZ, 0x1, UP0 ;  /* 0x00000001ff067887 */ /* 0x000fe40008000000 */
[----:B------:R-:W-:-:S04]  /*39a0*/  USEL UR7, UR7, URZ, UP0 ;  /* 0x000000ff07077287 */ /* 0x000fc80008000000 */
[----:B------:R-:W-:Y:S01]  /*39b0*/  ULEA UR7, UR7, UR5, 0x3 ;  /* 0x0000000507077291 */ /* 0x000fe2000f8e18ff */
[----:B-1----:R-:W-:-:S04]  /*39c0*/  LOP3.LUT R3, R2, UR6, RZ, 0x3c, !PT ;  /* 0x0000000602037c12 */ /* 0x002fc8000f8e3cff */
[----:B------:R-:W-:-:S04]  /*39d0*/  SHF.L.U32 R3, R3, 0x1f, RZ ;  /* 0x0000001f03037819 */ /* 0x000fc800000006ff */
[----:B------:R-:W1:Y:S02]  /*39e0*/  SYNCS.PHASECHK.TRANS64.TRYWAIT P0, [UR7], R3 ;  /* 0x00000003ff0075a7 */ /* 0x000e640008001107 */
[----:B-1----:R-:W-:Y:S05]  /*39f0*/  @!P0 BRA `(.L_x_67) ;  /* 0x00000040007c8947 */ /* 0x002fea0003800000 */
.L_x_143:
[----:B------:R-:W-:Y:S01]  /*3a00*/  NOP ;  /* 0x0000000000007918 */ /* 0x000fe20000000000 */
[----:B-1----:R-:W1:Y:S01]  /*3a10*/  LDS R0, [UR4+0x14] ;  /* 0x00001404ff007984 */ /* 0x002e620008000800 */
[----:B------:R-:W-:Y:S01]  /*3a20*/  ULOP3.LUT UR6, UR16, 0xffff, URZ, 0xc0, !UPT ;  /* 0x0000ffff10067892 */ /* 0x000fe2000f8ec0ff */
[----:B------:R-:W-:Y:S01]  /*3a30*/  UMOV UR8, 0xffff ;  /* 0x0000ffff00087882 */ /* 0x000fe20000000000 */
[----:B------:R-:W-:Y:S02]  /*3a40*/  UMOV UR5, 0x1 ;  /* 0x0000000100057882 */ /* 0x000fe40000000000 */
[----:B------:R-:W-:-:S04]  /*3a50*/  USHF.R.U32.HI UR6, URZ, 0x5, UR6 ;  /* 0x00000005ff067899 */ /* 0x000fc80008011606 */
[----:B------:R-:W-:Y:S02]  /*3a60*/  USHF.L.U32 UR8, UR8, UR6, URZ ;  /* 0x0000000608087299 */ /* 0x000fe400080006ff */
[----:B------:R-:W-:-:S04]  /*3a70*/  USHF.L.U32 UR5, UR5, UR6, URZ ;  /* 0x0000000605057299 */ /* 0x000fc800080006ff */
[----:B-1----:R-:W-:-:S04]  /*3a80*/  LOP3.LUT R0, R0, UR8, RZ, 0xc0, !PT ;  /* 0x0000000800007c12 */ /* 0x002fc8000f8ec0ff */
[----:B------:R-:W-:-:S13]  /*3a90*/  ISETP.NE.AND P0, PT, R0, UR8, PT ;  /* 0x0000000800007c0c */ /* 0x000fda000bf05270 */
[----:B------:R-:W-:Y:S05]  /*3aa0*/  @P0 BRA `(.L_x_68) ;  /* 0x0000000000580947 */ /* 0x000fea0003800000 */
[----:B------:R-:W1:Y:S02]  /*3ab0*/  LDS R0, [UR4+0x18] ;  /* 0x00001804ff007984 */ /* 0x000e640008000800 */
[----:B-1----:R-:W-:-:S04]  /*3ac0*/  LOP3.LUT R0, R0, UR5, RZ, 0xc0, !PT ;  /* 0x0000000500007c12 */ /* 0x002fc8000f8ec0ff */
[----:B------:R-:W-:-:S13]  /*3ad0*/  ISETP.NE.AND P0, PT, R0, UR5, PT ;  /* 0x0000000500007c0c */ /* 0x000fda000bf05270 */
[----:B------:R-:W-:Y:S05]  /*3ae0*/  @P0 BRA `(.L_x_69) ;  /* 0x00000000003c0947 */ /* 0x000fea0003800000 */
[----:B------:R-:W1:Y:S01]  /*3af0*/  S2R R2, SR_LANEID ;  /* 0x0000000000027919 */ /* 0x000e620000000000 */
[----:B------:R-:W-:Y:S01]  /*3b00*/  ULOP3.LUT UR8, URZ, UR8, URZ, 0x33, !UPT ;  /* 0x00000008ff087292 */ /* 0x000fe2000f8e33ff */
[----:B------:R-:W-:Y:S01]  /*3b10*/  LOP3.LUT R4, RZ, UR5, RZ, 0x33, !PT ;  /* 0x00000005ff047c12 */ /* 0x000fe2000f8e33ff */
[----:B------:R-:W-:Y:S02]  /*3b20*/  VOTEU.ANY UR7, UPT, PT ;  /* 0x0000000000077886 */ /* 0x000fe400038e0100 */
[----:B------:R-:W-:Y:S01]  /*3b30*/  UFLO.U32 UR7, UR7 ;  /* 0x00000007000772bd */ /* 0x000fe200080e0000 */
[----:B------:R-:W2:Y:S01]  /*3b40*/  REDUX UR5, R4 ;  /* 0x00000000040573c4 */ /* 0x000ea20000000000 */
[----:B------:R-:W-:-:S06]  /*3b50*/  IMAD.U32 R0, RZ, RZ, UR8 ;  /* 0x00000008ff007e24 */ /* 0x000fcc000f8e00ff */
[----:B------:R4:W-:Y:S01]  /*3b60*/  UTCATOMSWS.AND URZ, UR8 ;  /* 0x0000000800ff79e3 */ /* 0x0009e20008000000 */
[----:B------:R-:W3:Y:S01]  /*3b70*/  REDUX UR6, R0 ;  /* 0x00000000000673c4 */ /* 0x000ee20000000000 */
[----:B-1----:R-:W-:Y:S01]  /*3b80*/  ISETP.EQ.U32.AND P0, PT, R2, UR7, PT ;  /* 0x0000000702007c0c */ /* 0x002fe2000bf02070 */
[----:B--2---:R-:W-:Y:S01]  /*3b90*/  IMAD.U32 R2, RZ, RZ, UR5 ;  /* 0x00000005ff027e24 */ /* 0x004fe2000f8e00ff */
[----:B---3--:R-:W-:-:S11]  /*3ba0*/  MOV R3, UR6 ;  /* 0x0000000600037c02 */ /* 0x008fd60008000f00 */
[----:B------:R4:W-:Y:S04]  /*3bb0*/  @P0 ATOMS.AND RZ, [UR4+0x14], R3 ;  /* 0x00001403ffff098c */ /* 0x0009e8000a800004 */
[----:B------:R4:W-:Y:S01]  /*3bc0*/  @P0 ATOMS.AND RZ, [UR4+0x18], R2 ;  /* 0x00001802ffff098c */ /* 0x0009e2000a800004 */
[----:B------:R-:W-:Y:S05]  /*3bd0*/  BRA `(.L_x_70) ;  /* 0x0000000000147947 */ /* 0x000fea0003800000 */
.L_x_69:
[----:B------:R-:W-:Y:S02]  /*3be0*/  MOV R2, 0x3c00 ;  /* 0x00003c0000027802 */ /* 0x000fe40000000f00 */
[----:B---3-5:R-:W-:Y:S05]  /*3bf0*/  CALL.REL.NOINC `($__internal_0_$__cuda_sm10x_tcgen05_guardrail_trap_col_being_dealloced_not_returned_by_alloc) ;  /* 0x0000004000d87944 */ /* 0x028fea0003c00000 */
[----:B------:R-:W-:Y:S05]  /*3c00*/  BRA `(.L_x_70) ;  /* 0x0000000000087947 */ /* 0x000fea0003800000 */
.L_x_68:
[----:B------:R-:W-:Y:S02]  /*3c10*/  MOV R2, 0x3c30 ;  /* 0x00003c3000027802 */ /* 0x000fe40000000f00 */
[----:B---3-5:R-:W-:Y:S05]  /*3c20*/  CALL.REL.NOINC `($__internal_2_$__cuda_sm10x_tcgen05_guardrail_trap_unallocated_columns_being_dealloced) ;  /* 0x0000004000e47944 */ /* 0x028fea0003c00000 */
.L_x_70:
[----:B------:R-:W-:Y:S01]  /*3c30*/  NOP ;  /* 0x0000000000007918 */ /* 0x000fe20000000000 */
[----:B----4-:R-:W-:Y:S05]  /*3c40*/  EXIT ;  /* 0x000000000000794d */ /* 0x010fea0003800000 */
.L_x_52:
[----:B------:R-:W-:-:S09]  /*3c50*/  UISETP.NE.OR UP2, UPT, UR8, 0x3, !UP2 ;  /* 0x000000030800788c */ /* 0x000fd2000d745670 */
[----:B------:R-:W-:Y:S05]  /*3c60*/  BRA.U UP2, `(.L_x_71) ;  /* 0x0000000d02407547 */ /* 0x000fea000b800000 */
[----:B------:R-:W1:Y:S01]  /*3c70*/  LDC R0, c[0x0][0xb30] ;  /* 0x0002cc00ff007b82 */ /* 0x000e620000000800 */
[----:B------:R-:W2:Y:S01]  /*3c80*/  LDCU.64 UR8, c[0x0][0x888] ;  /* 0x00011100ff0877ac */ /* 0x000ea20008000a00 */
[----:B------:R-:W-:Y:S02]  /*3c90*/  HFMA2 R29, -RZ, RZ, 0, 0 ;  /* 0x00000000ff1d7431 */ /* 0x000fe400000001ff */
[----:B------:R-:W-:Y:S01]  /*3ca0*/  IMAD.MOV.U32 R31, RZ, RZ, 0x1 ;  /* 0x00000001ff1f7424 */ /* 0x000fe200078e00ff */
[----:B------:R-:W-:Y:S01]  /*3cb0*/  MOV R23, 0x1000 ;  /* 0x0000100000177802 */ /* 0x000fe20000000f00 */
[----:B------:R-:W4:Y:S01]  /*3cc0*/  LDCU.64 UR4, c[0x0][0x890] ;  /* 0x00011200ff0477ac */ /* 0x000f220008000a00 */
[----:B------:R-:W-:Y:S01]  /*3cd0*/  IMAD.MOV.U32 R30, RZ, RZ, RZ ;  /* 0x000000ffff1e7224 */ /* 0x000fe200078e00ff */
[----:B------:R-:W3:Y:S01]  /*3ce0*/  LDC R19, c[0x0][0x370] ;  /* 0x0000dc00ff137b82 */ /* 0x000ee20000000800 */
[----:B------:R-:W-:Y:S01]  /*3cf0*/  UMOV UR7, 0x400 ;  /* 0x0000040000077882 */ /* 0x000fe20000000000 */
[----:B------:R-:W-:-:S02]  /*3d00*/  UPLOP3.LUT UP1, UPT, UPT, UPT, UPT, 0x40, 0x4 ;  /* 0x000000000004789c */ /* 0x000fc40003f2e870 */
[----:B------:R-:W-:-:S04]  /*3d10*/  ULEA UR7, UR37, UR7, 0x18 ;  /* 0x0000000725077291 */ /* 0x000fc8000f8ec0ff */
[----:B------:R-:W3:Y:S01]  /*3d20*/  LDC R2, c[0x0][0xb0c] ;  /* 0x0002c300ff027b82 */ /* 0x000ee20000000800 */
[----:B------:R-:W-:Y:S02]  /*3d30*/  UIADD3 UR13, UPT, UPT, UR7, 0x88, URZ ;  /* 0x00000088070d7890 */ /* 0x000fe4000fffe0ff */
[----:B--2---:R-:W-:Y:S02]  /*3d40*/  UISETP.NE.U32.AND UP2, UPT, UR8, URZ, UPT ;  /* 0x000000ff0800728c */ /* 0x004fe4000bf45070 */
[----:B------:R-:W-:Y:S02]  /*3d50*/  UIADD3 UR17, UPT, UPT, UR7, 0x80, URZ ;  /* 0x0000008007117890 */ /* 0x000fe4000fffe0ff */
[----:B----4-:R-:W-:Y:S01]  /*3d60*/  UISETP.NE.U32.AND UP3, UPT, UR4, URZ, UPT ;  /* 0x000000ff0400728c */ /* 0x010fe2000bf65070 */
[----:B------:R-:W2:Y:S01]  /*3d70*/  LDC R18, c[0x0][0xb20] ;  /* 0x0002c800ff127b82 */ /* 0x000ea20000000800 */
[----:B-1----:R-:W-:Y:S01]  /*3d80*/  ISETP.NE.AND P1, PT, R0, 0x1, PT ;  /* 0x000000010000780c */ /* 0x002fe20003f25270 */
[----:B------:R-:W-:-:S02]  /*3d90*/  UISETP.NE.AND.EX UP2, UPT, UR9, URZ, UPT, UP2 ;  /* 0x000000ff0900728c */ /* 0x000fc4000bf45320 */
[----:B------:R-:W-:Y:S02]  /*3da0*/  UPRMT UR13, UR37, 0x654, UR13 ;  /* 0x00000654250d7896 */ /* 0x000fe4000800000d */
[----:B------:R-:W-:Y:S02]  /*3db0*/  UISETP.NE.AND.EX UP3, UPT, UR5, URZ, UPT, UP3 ;  /* 0x000000ff0500728c */ /* 0x000fe4000bf65330 */
[----:B------:R-:W1:Y:S08]  /*3dc0*/  LDC.64 R32, c[0x0][0x348] ;  /* 0x0000d200ff207b82 */ /* 0x000e700000000a00 */
[----:B------:R-:W4:Y:S08]  /*3dd0*/  LDC.64 R16, c[0x0][0xb10] ;  /* 0x0002c400ff107b82 */ /* 0x000f300000000a00 */
[----:B------:R-:W1:Y:S08]  /*3de0*/  LDC.64 R6, c[0x0][0xb18] ;  /* 0x0002c600ff067b82 */ /* 0x000e700000000a00 */
[----:B------:R-:W1:Y:S08]  /*3df0*/  LDC.64 R4, c[0x0][0xb28] ;  /* 0x0002ca00ff047b82 */ /* 0x000e700000000a00 */
[----:B--23--:R-:W1:Y:S02]  /*3e00*/  LDC R22, c[0x0][0x374] ;  /* 0x0000dd00ff167b82 */ /* 0x00ce640000000800 */
.L_x_80:
[C---:B------:R-:W-:Y:S02]  /*3e10*/  LEA R0, R30.reuse, UR7, 0x3 ;  /* 0x000000071e007c11 */ /* 0x040fe4000f8e18ff */
[----:B------:R-:W-:Y:S02]  /*3e20*/  SHF.L.U32 R3, R29, 0x1f, RZ ;  /* 0x0000001f1d037819 */ /* 0x000fe400000006ff */
[----:B------:R-:W-:Y:S02]  /*3e30*/  LEA R24, R30, UR7, 0x4 ;  /* 0x000000071e187c11 */ /* 0x000fe4000f8e20ff */
[----:B--2---:R-:W2:Y:S02]  /*3e40*/  SYNCS.PHASECHK.TRANS64.TRYWAIT P0, [R0+URZ+0xb0], R3 ;  /* 0x0000b003000075a7 */ /* 0x004ea400080011ff */
[----:B--2---:R-:W-:Y:S05]  /*3e50*/  @!P0 BRA `(.L_x_72) ;  /* 0x0000003c007c8947 */ /* 0x004fea0003800000 */
.L_x_144:
[----:B------:R-:W-:Y:S01]  /*3e60*/  ISETP.GE.AND P0, PT, R40, 0x1, PT ;  /* 0x000000012800780c */ /* 0x000fe20003f06270 */
[----:B------:R-:W3:Y:S01]  /*3e70*/  LDS.128 R24, [R24+0x140] ;  /* 0x0001400018187984 */ /* 0x000ee20000000c00 */
[----:B--2---:R-:W-:Y:S01]  /*3e80*/  VIADD R0, R0, 0xc0 ;  /* 0x000000c000007836 */ /* 0x004fe20000000000 */
[----:B------:R-:W-:Y:S01]  /*3e90*/  @!PT LDS RZ, [RZ] ;  /* 0x00000000fffff984 */ /* 0x000fe20000000800 */
[----:B------:R-:W-:Y:S01]  /*3ea0*/  @!PT LDS RZ, [RZ] ;  /* 0x00000000fffff984 */ /* 0x000fe20000000800 */
[----:B------:R-:W-:Y:S01]  /*3eb0*/  @!PT LDS RZ, [RZ] ;  /* 0x00000000fffff984 */ /* 0x000fe20000000800 */
[----:B------:R-:W-:Y:S01]  /*3ec0*/  @!PT LDS RZ, [RZ] ;  /* 0x00000000fffff984 */ /* 0x000fe20000000800 */
[----:B------:R2:W-:Y:S06]  /*3ed0*/  MEMBAR.ALL.CTA ;  /* 0x0000000000007992 */ /* 0x0005ec0000008000 */
[----:B--2---:R-:W2:Y:S01]  /*3ee0*/  FENCE.VIEW.ASYNC.S ;  /* 0x00000000000073c6 */ /* 0x004ea20000000000 */
[----:B------:R-:W-:Y:S04]  /*3ef0*/  PRMT R0, RZ, 0x654, R0 ;  /* 0x00000654ff007816 */ /* 0x000fe80000000000 */
[----:B--2---:R2:W-:Y:S01]  /*3f00*/  SYNCS.ARRIVE.TRANS64.RED.A1T0 RZ, [R0+URZ], RZ ;  /* 0x000000ff00ff79a7 */ /* 0x0045e200081004ff */
[----:B---3--:R-:W-:Y:S11]  /*3f10*/  LOP3.LUT P3, RZ, R26, 0x1, RZ, 0xc0, !PT ;  /* 0x000000011aff7812 */ /* 0x008ff6000786c0ff */
[----:B------:R-:W-:Y:S02]  /*3f20*/  @!UPT UIADD3 URZ, UPT, UPT, URZ, URZ, URZ ;  /* 0x000000fffffff290 */ /* 0x000fe4000fffe0ff */
[----:B------:R-:W-:Y:S02]  /*3f30*/  @P3 MOV R13, R24 ;  /* 0x00000018000d3202 */ /* 0x000fe40000000f00 */
[----:B------:R-:W-:Y:S01]  /*3f40*/  @P3 LOP3.LUT R8, R25, 0xffff, RZ, 0xc0, !PT ;  /* 0x0000ffff19083812 */ /* 0x000fe200078ec0ff */
[----:B--2---:R-:W-:Y:S06]  /*3f50*/  @!P0 BRA `(.L_x_73) ;  /* 0x0000000000a48947 */ /* 0x004fec0003800000 */
[----:B-1----:R-:W-:Y:S01]  /*3f60*/  IMAD.HI.U32 R35, R22, R7, RZ ;  /* 0x0000000716237227 */ /* 0x002fe200078e00ff */
[----:B------:R-:W-:Y:S02]  /*3f70*/  ISETP.NE.AND P0, PT, R6, 0x1, PT ;  /* 0x000000010600780c */ /* 0x000fe40003f05270 */
[----:B------:R-:W-:Y:S01]  /*3f80*/  ISETP.NE.AND P2, PT, R40, 0x1, PT ;  /* 0x000000012800780c */ /* 0x000fe20003f45270 */
[----:B----4-:R-:W-:Y:S01]  /*3f90*/  IMAD.HI.U32 R34, R19, R16, RZ ;  /* 0x0000001013227227 */ /* 0x010fe200078e00ff */
[----:B------:R-:W-:Y:S02]  /*3fa0*/  SHF.R.U32.HI R35, RZ, R18, R35 ;  /* 0x00000012ff237219 */ /* 0x000fe40000011623 */
[----:B------:R-:W-:Y:S01]  /*3fb0*/  ISETP.NE.AND P4, PT, R2, 0x1, PT ;  /* 0x000000010200780c */ /* 0x000fe20003f85270 */
[----:B------:R-:W-:Y:S01]  /*3fc0*/  IMAD.HI.U32 R36, R13, R16, RZ ;  /* 0x000000100d247227 */ /* 0x000fe200078e00ff */
[----:B------:R-:W-:Y:S02]  /*3fd0*/  SHF.R.U32.HI R34, RZ, R17, R34 ;  /* 0x00000011ff227219 */ /* 0x000fe40000011622 */
[----:B------:R-:W-:Y:S01]  /*3fe0*/  SEL R3, R22, R35, !P0 ;  /* 0x0000002316037207 */ /* 0x000fe20004000000 */
[C---:B------:R-:W-:Y:S01]  /*3ff0*/  IMAD.HI.U32 R35, R8.reuse, R7, RZ ;  /* 0x0000000708237227 */ /* 0x040fe200078e00ff */
[----:B------:R-:W-:Y:S02]  /*4000*/  SEL R11, R19, R34, !P4 ;  /* 0x00000022130b7207 */ /* 0x000fe40006000000 */
[----:B------:R-:W-:Y:S01]  /*4010*/  SHF.R.U32.HI R36, RZ, R17, R36 ;  /* 0x00000011ff247219 */ /* 0x000fe20000011624 */
[----:B------:R-:W-:Y:S01]  /*4020*/  IMAD.HI.U32 R38, R3, R4, RZ ;  /* 0x0000000403267227 */ /* 0x000fe200078e00ff */
[----:B------:R-:W-:Y:S03]  /*4030*/  SHF.R.U32.HI R35, RZ, R18, R35 ;  /* 0x00000012ff237219 */ /* 0x000fe60000011623 */
[----:B------:R-:W-:Y:S01]  /*4040*/  IMAD.HI.U32 R34, R11, R4, RZ ;  /* 0x000000040b227227 */ /* 0x000fe200078e00ff */
[----:B------:R-:W-:Y:S02]  /*4050*/  @P2 SHF.R.U32.HI R3, RZ, R5, R38 ;  /* 0x00000005ff032219 */ /* 0x000fe40000011626 */
[----:B------:R-:W-:Y:S02]  /*4060*/  SEL R9, R8, R35, !P0 ;  /* 0x0000002308097207 */ /* 0x000fe40004000000 */
[----:B------:R-:W-:Y:S01]  /*4070*/  @P2 SHF.R.U32.HI R11, RZ, R5, R34 ;  /* 0x00000005ff0b2219 */ /* 0x000fe20000011622 */
[C---:B------:R-:W-:Y:S01]  /*4080*/  IMAD R10, R40.reuse, R3, RZ ;  /* 0x00000003280a7224 */ /* 0x040fe200078e02ff */
[----:B------:R-:W-:Y:S01]  /*4090*/  SEL R3, R13, R36, !P4 ;  /* 0x000000240d037207 */ /* 0x000fe20006000000 */
[C---:B------:R-:W-:Y:S03]  /*40a0*/  IMAD.HI.U32 R14, R9.reuse, R4, RZ ;  /* 0x00000004090e7227 */ /* 0x040fe600078e00ff */
[----:B------:R-:W-:Y:S01]  /*40b0*/  ISETP.GE.AND P0, PT, R9, R10, PT ;  /* 0x0000000a0900720c */ /* 0x000fe20003f06270 */
[C---:B------:R-:W-:Y:S01]  /*40c0*/  IMAD R12, R40.reuse, R11, RZ ;  /* 0x0000000b280c7224 */ /* 0x040fe200078e02ff */
[-C--:B------:R-:W-:Y:S04]  /*40d0*/  SHF.R.U32.HI R14, RZ, R5.reuse, R14 ;  /* 0x00000005ff0e7219 */ /* 0x080fe8000001160e */
[----:B------:R-:W-:Y:S02]  /*40e0*/  ISETP.GE.OR P0, PT, R3, R12, P0 ;  /* 0x0000000c0300720c */ /* 0x000fe40000706670 */
[----:B------:R-:W-:Y:S05]  /*40f0*/  SEL R15, R9, R14, !P2 ;  /* 0x0000000e090f7207 */ /* 0x000fea0005000000 */
[----:B------:R-:W-:Y:S04]  /*4100*/  IMAD.MOV R14, RZ, RZ, -R15 ;  /* 0x000000ffff0e7224 */ /* 0x000fe800078e0a0f */
[----:B------:R-:W-:Y:S02]  /*4110*/  IMAD R14, R40, R14, R9 ;  /* 0x0000000e280e7224 */ /* 0x000fe400078e0209 */
[C---:B------:R-:W-:Y:S05]  /*4120*/  @!P0 IMAD.HI.U32 R10, R3.reuse, R4, RZ ;  /* 0x00000004030a8227 */ /* 0x040fea00078e00ff */
[----:B------:R-:W-:Y:S04]  /*4130*/  @!P0 SHF.R.U32.HI R10, RZ, R5, R10 ;  /* 0x00000005ff0a8219 */ /* 0x000fe8000001160a */
[----:B------:R-:W-:Y:S01]  /*4140*/  @!P0 SEL R0, R3, R10, !P2 ;  /* 0x0000000a03008207 */ /* 0x000fe20005000000 */
[----:B------:R-:W-:Y:S03]  /*4150*/  IMAD.MOV R10, RZ, RZ, -R3 ;  /* 0x000000ffff0a7224 */ /* 0x000fe600078e0a03 */
[----:B------:R-:W-:Y:S01]  /*4160*/  @!P0 IADD3 R15, PT, PT, R15, -R0, RZ ;  /* 0x800000000f0f8210 */ /* 0x000fe20007ffe0ff */
[----:B------:R-:W-:Y:S01]  /*4170*/  @!P0 IMAD R0, R11, R14, R0 ;  /* 0x0000000e0b008224 */ /* 0x000fe200078e0200 */
[----:B------:R-:W-:Y:S01]  /*4180*/  IADD3 R11, PT, PT, -R9, RZ, RZ ;  /* 0x000000ff090b7210 */ /* 0x000fe20007ffe1ff */
[----:B------:R-:W-:Y:S02]  /*4190*/  IMAD R13, R2, R10, R13 ;  /* 0x0000000a020d7224 */ /* 0x000fe400078e020d */
[----:B------:R-:W-:Y:S02]  /*41a0*/  @!P0 IMAD R9, R15, R40, R3 ;  /* 0x000000280f098224 */ /* 0x000fe400078e0203 */
[----:B------:R-:W-:Y:S02]  /*41b0*/  @!P0 IMAD.MOV.U32 R3, RZ, RZ, R0 ;  /* 0x000000ffff038224 */ /* 0x000fe400078e0000 */
[----:B------:R-:W-:Y:S02]  /*41c0*/  IMAD R8, R6, R11, R8 ;  /* 0x0000000b06087224 */ /* 0x000fe400078e0208 */
[----:B------:R-:W-:Y:S02]  /*41d0*/  IMAD R13, R3, R2, R13 ;  /* 0x00000002030d7224 */ /* 0x000fe400078e020d */
[----:B------:R-:W-:Y:S02]  /*41e0*/  IMAD R8, R9, R6, R8 ;  /* 0x0000000609087224 */ /* 0x000fe400078e0208 */
.L_x_73:
[----:B------:R-:W-:Y:S05]  /*41f0*/  BRA.U UP1, `(.L_x_74) ;  /* 0x0000000101107547 */ /* 0x000fea000b800000 */
[----:B------:R-:W-:Y:S04]  /*4200*/  MOV R0, UR6 ;  /* 0x0000000600007c02 */ /* 0x000fe80008000f00 */
[----:B------:R-:W-:Y:S04]  /*4210*/  SHF.L.U32 R3, R0, 0x1f, RZ ;  /* 0x0000001f00037819 */ /* 0x000fe800000006ff */
[----:B------:R-:W2:Y:S02]  /*4220*/  SYNCS.PHASECHK.TRANS64.TRYWAIT P0, [UR7+0xa8], R3 ;  /* 0x0000a803ff0075a7 */ /* 0x000ea40008001107 */
[----:B--2---:R-:W-:Y:S05]  /*4230*/  @!P0 BRA `(.L_x_75) ;  /* 0x0000003800988947 */ /* 0x004fea0003800000 */
.L_x_74:
[----:B------:R-:W-:Y:S02]  /*4240*/  R2UR UR19, R21 ;  /* 0x00000000151372ca */ /* 0x000fe400000e0000 */
[----:B------:R-:W-:Y:S02]  /*4250*/  R2UR UR18, R20 ;  /* 0x00000000141272ca */ /* 0x000fe400000e0000 */
[----:B------:R-:W-:Y:S02]  /*4260*/  ISETP.NE.U32.AND P2, PT, RZ, UR4, PT ;  /* 0x00000004ff007c0c */ /* 0x000fe4000bf45070 */
[----:B------:R-:W-:Y:S02]  /*4270*/  SHF.L.U32 R12, R31, 0x1f, RZ ;  /* 0x0000001f1f0c7819 */ /* 0x000fe400000006ff */
[----:B------:R-:W-:Y:S05]  /*4280*/  ISETP.NE.AND.EX P2, PT, RZ, UR5, PT, P2 ;  /* 0x00000005ff007c0c */ /* 0x000fea000bf45320 */
[----:B------:R-:W-:Y:S02]  /*4290*/  USHF.L.U32 UR19, UR19, 0x6, URZ ;  /* 0x0000000613137899 */ /* 0x000fe400080006ff */
[----:B------:R-:W-:Y:S01]  /*42a0*/  USHF.L.U32 UR18, UR18, 0x7, URZ ;  /* 0x0000000712127899 */ /* 0x000fe200080006ff */
[----:B------:R-:W-:Y:S11]  /*42b0*/  BRA.U !UP3, `(.L_x_76) ;  /* 0x000000010b347547 */ /* 0x000ff6000b800000 */
[----:B------:R-:W-:Y:S01]  /*42c0*/  UPLOP3.LUT UP0, UPT, UPT, UPT, UP2, 0x80, 0x8 ;  /* 0x000000000008789c */ /* 0x000fe20003f0f020 */
[----:B--2---:R-:W-:Y:S02]  /*42d0*/  HFMA2 R0, -RZ, RZ, 0, 5.9604644775390625e-08 ;  /* 0x00000001ff007431 */ /* 0x004fe400000001ff */
[----:B------:R-:W-:Y:S03]  /*42e0*/  IMAD.MOV.U32 R95, RZ, RZ, 0x1 ;  /* 0x00000001ff5f7424 */ /* 0x000fe600078e00ff */
[----:B------:R-:W-:Y:S05]  /*42f0*/  PLOP3.LUT P0, PT, PT, PT, UP0, 0x80, 0x8 ;  /* 0x000000000008781c */ /* 0x000fea0003f0f008 */
[----:B------:R-:W2:Y:S01]  /*4300*/  @UP0 LDCU.64 UR10, c[0x0][0x888] ;  /* 0x00011100ff0a07ac */ /* 0x000ea20008000a00 */
[----:B------:R-:W-:Y:S07]  /*4310*/  @UP0 UIMAD UR8, UR36, UR4, URZ ;  /* 0x00000004240802a4 */ /* 0x000fee000f8e02ff */
[----:B------:R-:W-:Y:S01]  /*4320*/  @!P0 PRMT R95, R0, 0x7610, R95 ;  /* 0x00007610005f8816 */ /* 0x000fe2000000005f */
[----:B--2---:R-:W-:Y:S03]  /*4330*/  @UP0 UIMAD.WIDE UR10, UR8, 0x4, UR10 ;  /* 0x00000004080a08a5 */ /* 0x004fe6000f8e020a */
[----:B------:R-:W2:Y:S03]  /*4340*/  @!UP0 LDCU UR8, c[0x0][0x880] ;  /* 0x00011000ff0887ac */ /* 0x000ea60008000800 */
[----:B------:R-:W-:Y:S01]  /*4350*/  IMAD.U32 R10, RZ, RZ, UR10 ;  /* 0x0000000aff0a7e24 */ /* 0x000fe2000f8e00ff */
[----:B------:R-:W-:Y:S05]  /*4360*/  MOV R11, UR11 ;  /* 0x0000000b000b7c02 */ /* 0x000fea0008000f00 */
[----:B-----5:R3:W5:Y:S02]  /*4370*/  @P0 LDG.E R49, desc[UR46][R10.64] ;  /* 0x0000002e0a310981 */ /* 0x020764000c1e1900 */
[----:B--23--:R-:W-:Y:S07]  /*4380*/  @!P0 IMAD.U32 R49, RZ, RZ, UR8 ;  /* 0x00000008ff318e24 */ /* 0x00cfee000f8e00ff */
.L_x_76:
[----:B-----5:R-:W-:Y:S01]  /*4390*/  @!P2 FSETP.EQ.AND P0, PT, R49, RZ, PT ;  /* 0x000000ff3100a20b */ /* 0x020fe20003f02000 */
[----:B------:R-:W-:Y:S01]  /*43a0*/  @!UPT UIADD3 URZ, UPT, UPT, URZ, URZ, URZ ;  /* 0x000000fffffff290 */ /* 0x000fe2000fffe0ff */
[----:B------:R-:W-:Y:S11]  /*43b0*/  @!P2 BRA `(.L_x_77) ;  /* 0x000000000014a947 */ /* 0x000ff60003800000 */
[----:B------:R-:W-:Y:S02]  /*43c0*/  LOP3.LUT P2, RZ, R95, 0xff, RZ, 0xc0, !PT ;  /* 0x000000ff5fff7812 */ /* 0x000fe4000784c0ff */
[----:B------:R-:W-:Y:S04]  /*43d0*/  PLOP3.LUT P0, PT, PT, PT, UP0, 0x80, 0x8 ;  /* 0x000000000008781c */ /* 0x000fe80003f0f008 */
[----:B------:R-:W-:Y:S07]  /*43e0*/  PLOP3.LUT P0, PT, P0, PT, PT, 0x8, 0x80 ;  /* 0x000000000080781c */ /* 0x000fee000070e170 */
[----:B------:R-:W-:Y:S11]  /*43f0*/  @P2 FSETP.EQ.AND P0, PT, R49, RZ, PT ;  /* 0x000000ff3100220b */ /* 0x000ff60003f02000 */
[----:B------:R-:W-:Y:S02]  /*4400*/  @!UPT UIADD3 URZ, UPT, UPT, URZ, URZ, URZ ;  /* 0x000000fffffff290 */ /* 0x000fe4000fffe0ff */
.L_x_77:
[----:B------:R-:W3:Y:S01]  /*4410*/  SYNCS.PHASECHK.TRANS64.TRYWAIT P2, [UR7+0x90], R12 ;  /* 0x0000900cff0075a7 */ /* 0x000ee20008041107 */
[----:B------:R-:W-:Y:S04]  /*4420*/  ELECT P4, URZ, PT ;  /* 0x0000000000ff782f */ /* 0x000fe80003880000 */
[----:B------:R-:W-:Y:S11]  /*4430*/  PLOP3.LUT P4, PT, P0, P4, PT, 0xf2, 0x2f ;  /* 0x00000000002f781c */ /* 0x000ff60000789e72 */
[----:B------:R-:W-:Y:S02]  /*4440*/  @!UPT UIADD3 URZ, UPT, UPT, URZ, URZ, URZ ;  /* 0x000000fffffff290 */ /* 0x000fe4000fffe0ff */
[----:B-1----:R-:W-:Y:S05]  /*4450*/  @!P4 IADD3 R21, P0, PT, R32, 0x580, RZ ;  /* 0x000005802015c810 */ /* 0x002fea0007f1e0ff */
[----:B------:R-:W-:Y:S01]  /*4460*/  @!P4 IMAD.X R20, RZ, RZ, R33, P0 ;  /* 0x000000ffff14c224 */ /* 0x000fe200000e0621 */
[----:B---3--:R-:W-:Y:S07]  /*4470*/  @!P2 BRA `(.L_x_78) ;  /* 0x000000380020a947 */ /* 0x008fee0003800000 */
.L_x_147:
[----:B------:R-:W3:Y:S01]  /*4480*/  LDC.64 R14, c[0x0][0xb10] ;  /* 0x0002c400ff0e7b82 */ /* 0x000ee20000000a00 */
[----:B------:R-:W-:Y:S01]  /*4490*/  @!P4 R2UR UR8, R20 ;  /* 0x000000001408c2ca */ /* 0x000fe200000e0000 */
[----:B------:R-:W-:Y:S01]  /*44a0*/  VOTEU.ALL UP1, P4 ;  /* 0x0000000000ff7886 */ /* 0x000fe20002020000 */
[----:B------:R-:W-:Y:S01]  /*44b0*/  @!P4 R2UR UR9, R21 ;  /* 0x000000001509c2ca */ /* 0x000fe200000e0000 */
[----:B------:R-:W-:Y:S01]  /*44c0*/  UMOV UR10, 0x0 ;  /* 0x00000000000a7882 */ /* 0x000fe20000000000 */
[----:B------:R-:W-:Y:S03]  /*44d0*/  UMOV UR11, 0x10000000 ;  /* 0x10000000000b7882 */ /* 0x000fe60000000000 */
[----:B------:R-:W5:Y:S01]  /*44e0*/  LDC.64 R10, c[0x0][0xb18] ;  /* 0x0002c600ff0a7b82 */ /* 0x000f620000000a00 */
[----:B------:R-:W-:Y:S01]  /*44f0*/  @!UP1 UIADD3 UR16, UPT, UPT, UR7, 0x200, URZ ;  /* 0x0000020007109890 */ /* 0x000fe2000fffe0ff */
[----:B------:R-:W-:Y:S01]  /*4500*/  @P3 SHF.R.U32.HI R28, RZ, 0x10, R25 ;  /* 0x00000010ff1c3819 */ /* 0x000fe20000011619 */
[----:B------:R-:W-:Y:S01]  /*4510*/  VOTEU.ALL UP1, P4 ;  /* 0x0000000000ff7886 */ /* 0x000fe20002020000 */
[----:B------:R-:W-:Y:S01]  /*4520*/  UMOV UR20, UR36 ;  /* 0x0000002400147c82 */ /* 0x000fe20008000000 */
[----:B------:R-:W-:Y:S03]  /*4530*/  VIADD R30, R30, 0x1 ;  /* 0x000000011e1e7836 */ /* 0x000fe60000000000 */
[----:B--2---:R-:W2:Y:S01]  /*4540*/  @!P1 LDC R0, c[0x0][0xb20] ;  /* 0x0002c800ff009b82 */ /* 0x004ea20000000800 */
[----:B------:R-:W-:Y:S01]  /*4550*/  IMAD.U32 R21, RZ, RZ, UR8 ;  /* 0x00000008ff157e24 */ /* 0x000fe2000f8e00ff */
[----:B------:R-:W-:Y:S06]  /*4560*/  UPRMT UR8, UR37, 0x654, UR17 ;  /* 0x0000065425087896 */ /* 0x000fec0008000011 */
[----:B-1----:R-:W1:Y:S01]  /*4570*/  @!P1 LDC R3, c[0x0][0xb0c] ;  /* 0x0002c300ff039b82 */ /* 0x002e620000000800 */
[----:B------:R-:W-:Y:S01]  /*4580*/  IMAD.U32 R20, RZ, RZ, UR9 ;  /* 0x00000009ff147e24 */ /* 0x000fe2000f8e00ff */
[----:B------:R-:W-:Y:S04]  /*4590*/  @!P4 R2UR UR15, R21 ;  /* 0x00000000150fc2ca */ /* 0x000fe800000e0000 */
[----:B------:R-:W-:Y:S01]  /*45a0*/  @!P4 R2UR UR14, R20 ;  /* 0x00000000140ec2ca */ /* 0x000fe200000e0000 */
[----:B------:R-:W-:Y:S11]  /*45b0*/  @!P4 IMAD.MOV.U32 R20, RZ, RZ, 0x1000 ;  /* 0x00001000ff14c424 */ /* 0x000ff600078e00ff */
[----:B------:R-:W-:Y:S01]  /*45c0*/  @!UPT UIADD3 URZ, UPT, UPT, URZ, URZ, URZ ;  /* 0x000000fffffff290 */ /* 0x000fe2000fffe0ff */
[----:B------:R1:W-:Y:S01]  /*45d0*/  @!UP1 UTMALDG.3D [UR16], [UR14], desc[UR10] ;  /* 0x00000a100e0095b4 */ /* 0x0003e20008011000 */
[----:B------:R1:W-:Y:S02]  /*45e0*/  @!P4 SYNCS.ARRIVE.TRANS64.RED.A0TR RZ, [UR7+0x80], R20 ;  /* 0x00008014ffffc9a7 */ /* 0x0003e40008300407 */
[----:B-1----:R-:W-:Y:S01]  /*45f0*/  @!P1 ISETP.NE.AND P2, PT, R3, 0x1, PT ;  /* 0x000000010300980c */ /* 0x002fe20003f45270 */
[C---:B---3--:R-:W-:Y:S01]  /*4600*/  @!P1 IMAD.HI.U32 R14, R13.reuse, R14, RZ ;  /* 0x0000000e0d0e9227 */ /* 0x048fe200078e00ff */
[----:B-----5:R-:W-:Y:S03]  /*4610*/  @!P1 ISETP.NE.AND P0, PT, R10, 0x1, PT ;  /* 0x000000010a00980c */ /* 0x020fe60003f05270 */
[C---:B------:R-:W-:Y:S01]  /*4620*/  @!P1 IMAD.HI.U32 R11, R8.reuse, R11, RZ ;  /* 0x0000000b080b9227 */ /* 0x040fe200078e00ff */
[----:B------:R-:W-:Y:S04]  /*4630*/  @!P1 SHF.R.U32.HI R14, RZ, R15, R14 ;  /* 0x0000000fff0e9219 */ /* 0x000fe8000001160e */
[----:B--2---:R-:W-:Y:S01]  /*4640*/  @!P1 SHF.R.U32.HI R9, RZ, R0, R11 ;  /* 0x00000000ff099219 */ /* 0x004fe2000001160b */
[----:B------:R-:W-:Y:S01]  /*4650*/  SYNCS.ARRIVE.TRANS64.RED.A1T0 RZ, [UR8], RZ ;  /* 0x000000ffffff79a7 */ /* 0x000fe20008100408 */
[----:B------:R-:W-:Y:S02]  /*4660*/  @!P1 SEL R14, R13, R14, !P2 ;  /* 0x0000000e0d0e9207 */ /* 0x000fe40005000000 */
[----:B------:R-:W-:Y:S01]  /*4670*/  @!P1 SEL R9, R8, R9, !P0 ;  /* 0x0000000908099207 */ /* 0x000fe20004000000 */
[----:B------:R-:W1:Y:S04]  /*4680*/  SYNCS.PHASECHK.TRANS64.TRYWAIT P5, [UR7+0x98], R12 ;  /* 0x0000980cff0075a7 */ /* 0x000e6800080a1107 */
[----:B------:R-:W-:Y:S02]  /*4690*/  @!P1 IMAD.IADD R0, R9, 0x1, -R14 ;  /* 0x0000000109009824 */ /* 0x000fe400078e0a0e */
[----:B------:R-:W-:Y:S02]  /*46a0*/  @!P1 IMAD.IADD R9, R14, 0x1, -R9 ;  /* 0x000000010e099824 */ /* 0x000fe400078e0a09 */
[----:B------:R-:W-:Y:S02]  /*46b0*/  @!P1 IMAD R13, R0, R3, R13 ;  /* 0x00000003000d9224 */ /* 0x000fe400078e020d */
[----:B------:R-:W-:Y:S01]  /*46c0*/  @!P1 IMAD R8, R9, R10, R8 ;  /* 0x0000000a09089224 */ /* 0x000fe200078e0208 */
[----:B-1----:R-:W-:Y:S06]  /*46d0*/  @!P5 BRA `(.L_x_79) ;  /* 0x0000003400a0d947 */ /* 0x002fec0003800000 */
.L_x_149:
[----:B-1----:R-:W-:Y:S01]  /*46e0*/  @!P4 IADD3 R3, P0, PT, R32, 0x580, RZ ;  /* 0x000005802003c810 */ /* 0x002fe20007f1e0ff */
[----:B------:R-:W-:Y:S01]  /*46f0*/  VOTEU.ALL UP1, P4 ;  /* 0x0000000000ff7886 */ /* 0x000fe20002020000 */
[----:B------:R-:W-:Y:S01]  /*4700*/  UMOV UR20, 0x0 ;  /* 0x0000000000147882 */ /* 0x000fe20000000000 */
[----:B------:R-:W-:Y:S01]  /*4710*/  UMOV UR21, 0x10000000 ;  /* 0x1000000000157882 */ /* 0x000fe20000000000 */
[----:B------:R-:W-:Y:S01]  /*4720*/  @!P4 R2UR UR9, R3 ;  /* 0x000000000309c2ca */ /* 0x000fe200000e0000 */
[----:B------:R-:W-:Y:S01]  /*4730*/  @!P4 IMAD.X R0, RZ, RZ, R33, P0 ;  /* 0x000000ffff00c224 */ /* 0x000fe200000e0621 */
[----:B------:R-:W-:Y:S01]  /*4740*/  @!UP1 UIADD3 UR10, UPT, UPT, UR18, 0x40, URZ ;  /* 0x00000040120a9890 */ /* 0x000fe2000fffe0ff */
[----:B------:R-:W-:Y:S01]  /*4750*/  ISETP.NE.AND P0, PT, R30, 0x2, PT ;  /* 0x000000021e00780c */ /* 0x000fe20003f05270 */
[----:B------:R-:W-:Y:S01]  /*4760*/  UMOV UR11, UR19 ;  /* 0x00000013000b7c82 */ /* 0x000fe20008000000 */
[----:B------:R-:W-:Y:S01]  /*4770*/  UMOV UR12, UR36 ;  /* 0x00000024000c7c82 */ /* 0x000fe20008000000 */
[----:B------:R-:W-:Y:S01]  /*4780*/  @!P4 R2UR UR8, R0 ;  /* 0x000000000008c2ca */ /* 0x000fe200000e0000 */
[----:B------:R-:W-:Y:S01]  /*4790*/  IMAD.IADD R20, R8, 0x1, R94 ;  /* 0x0000000108147824 */ /* 0x000fe200078e025e */
[----:B------:R-:W-:Y:S01]  /*47a0*/  @P3 R2UR UR36, R28 ;  /* 0x000000001c2432ca */ /* 0x000fe200000e0000 */
[----:B------:R-:W-:Y:S01]  /*47b0*/  IMAD.IADD R21, R13, 0x1, R96 ;  /* 0x000000010d157824 */ /* 0x000fe200078e0260 */
[----:B------:R-:W-:Y:S02]  /*47c0*/  SEL R0, RZ, 0x1, P0 ;  /* 0x00000001ff007807 */ /* 0x000fe40000000000 */
[----:B------:R-:W-:Y:S01]  /*47d0*/  LOP3.LUT R31, R31, 0x1, RZ, 0x3c, !PT ;  /* 0x000000011f1f7812 */ /* 0x000fe200078e3cff */
[----:B------:R-:W-:Y:S01]  /*47e0*/  IMAD.U32 R10, RZ, RZ, UR9 ;  /* 0x00000009ff0a7e24 */ /* 0x000fe2000f8e00ff */
[----:B------:R-:W-:Y:S01]  /*47f0*/  @!UP1 UIADD3 UR9, UPT, UPT, UR7, 0x88, URZ ;  /* 0x0000008807099890 */ /* 0x000fe2000fffe0ff */
[----:B------:R-:W-:Y:S02]  /*4800*/  LOP3.LUT R29, R29, R0, RZ, 0x3c, !PT ;  /* 0x000000001d1d7212 */ /* 0x000fe400078e3cff */
[----:B------:R-:W-:Y:S02]  /*4810*/  SEL R30, R30, RZ, P0 ;  /* 0x000000ff1e1e7207 */ /* 0x000fe40000000000 */
[----:B------:R-:W-:Y:S01]  /*4820*/  IMAD.U32 R11, RZ, RZ, UR8 ;  /* 0x00000008ff0b7e24 */ /* 0x000fe2000f8e00ff */
[----:B------:R-:W-:Y:S01]  /*4830*/  @!P4 R2UR UR14, R10 ;  /* 0x000000000a0ec2ca */ /* 0x000fe200000e0000 */
[----:B------:R-:W-:Y:S01]  /*4840*/  @!UP1 UIADD3 UR8, UPT, UPT, UR7, 0x1200, URZ ;  /* 0x0000120007089890 */ /* 0x000fe2000fffe0ff */
[----:B------:R-:W-:Y:S02]  /*4850*/  VOTEU.ALL UP1, P4 ;  /* 0x0000000000ff7886 */ /* 0x000fe40002020000 */
[----:B------:R-:W-:Y:S11]  /*4860*/  @!P4 R2UR UR15, R11 ;  /* 0x000000000b0fc2ca */ /* 0x000ff600000e0000 */
[----:B------:R-:W-:Y:S02]  /*4870*/  @!UPT UIADD3 URZ, UPT, UPT, URZ, URZ, URZ ;  /* 0x000000fffffff290 */ /* 0x000fe4000fffe0ff */
[----:B------:R2:W-:Y:S01]  /*4880*/  @!UP1 UTMALDG.3D [UR8], [UR14], desc[UR20] ;  /* 0x000014080e0095b4 */ /* 0x0005e20008011000 */
[----:B------:R2:W-:Y:S01]  /*4890*/  @!P4 SYNCS.ARRIVE.TRANS64.RED.A0TR RZ, [UR7+0x88], R23 ;  /* 0x00008817ffffc9a7 */ /* 0x0005e20008300407 */
[----:B------:R-:W-:Y:S01]  /*48a0*/  UPLOP3.LUT UP1, UPT, UPT, UPT, UPT, 0x80, 0x8 ;  /* 0x000000000008789c */ /* 0x000fe20003f2f070 */
[----:B------:R-:W-:Y:S01]  /*48b0*/  SYNCS.ARRIVE.TRANS64.RED.A1T0 RZ, [UR13], RZ ;  /* 0x000000ffffff79a7 */ /* 0x000fe2000810040d */
[----:B------:R-:W-:Y:S09]  /*48c0*/  @P3 BRA `(.L_x_80) ;  /* 0xfffffff400503947 */ /* 0x000ff2000383ffff */
[----:B------:R-:W-:-:S04]  /*48d0*/  SHF.L.U32 R3, R31, 0x1f, RZ ;  /* 0x0000001f1f037819 */ /* 0x000fc800000006ff */
[----:B------:R-:W1:Y:S02]  /*48e0*/  SYNCS.PHASECHK.TRANS64.TRYWAIT P0, [UR7+0x90], R3 ;  /* 0x00009003ff0075a7 */ /* 0x000e640008001107 */
[----:B-1----:R-:W-:Y:S05]  /*48f0*/  @!P0 BRA `(.L_x_81) ;  /* 0x0000003400308947 */ /* 0x002fea0003800000 */
.L_x_151:
[----:B-1----:R-:W-:-:S07]  /*4900*/  MOV R0, UR7 ;  /* 0x0000000700007c02 */ /* 0x002fce0008000f00 */
.L_x_82:
[----:B-1----:R-:W-:-:S04]  /*4910*/  SHF.L.U32 R3, R31, 0x1f, RZ ;  /* 0x0000001f1f037819 */ /* 0x002fc800000006ff */
[----:B------:R1:W3:Y:S03]  /*4920*/  SYNCS.PHASECHK.TRANS64.TRYWAIT P0, [R0+URZ+0x98], R3 ;  /* 0x00009803000075a7 */ /* 0x0002e600080011ff */
[----:B---3--:R-:W-:Y:S05]  /*4930*/  @!P0 NANOSLEEP.SYNCS 0x989680 ;  /* 0x009896800000895d */ /* 0x008fea0003900000 */
[----:B------:R-:W3:Y:S02]  /*4940*/  @!P0 SYNCS.PHASECHK.TRANS64 P0, [R0+URZ+0x98], R3 ;  /* 0x00009803000085a7 */ /* 0x000ee400080010ff */
[----:B--23--:R-:W-:Y:S05]  /*4950*/  @P0 EXIT ;  /* 0x000000000000094d */ /* 0x00cfea0003800000 */
[----:B------:R-:W-:Y:S05]  /*4960*/  BRA `(.L_x_82) ;  /* 0xfffffffc00e87947 */ /* 0x000fea000383ffff */
.L_x_71:
[----:B------:R-:W-:-:S06]  /*4970*/  UISETP.GE.AND UP1, UPT, UR8, 0x4, UPT ;  /* 0x000000040800788c */ /* 0x000fcc000bf26270 */
[----:B------:R-:W-:-:S13]  /*4980*/  PLOP3.LUT P0, PT, PT, PT, UP1, 0x80, 0x8 ;  /* 0x000000000008781c */ /* 0x000fda0003f0f018 */
[----:B------:R-:W-:Y:S05]  /*4990*/  @!P0 EXIT ;  /* 0x000000000000894d */ /* 0x000fea0003800000 */
[----:B------:R-:W-:Y:S01]  /*49a0*/  BAR.SYNC.DEFER_BLOCKING 0x6, 0xa0 ;  /* 0x0182800000007b1d */ /* 0x000fe20000010000 */
[C---:B------:R-:W-:Y:S01]  /*49b0*/  IMAD.SHL.U32 R7, R108.reuse, 0x40, RZ ;  /* 0x000000406c077824 */ /* 0x040fe200078e00ff */
[C---:B------:R-:W-:Y:S01]  /*49c0*/  LOP3.LUT R110, R108.reuse, 0x60, RZ, 0xc0, !PT ;  /* 0x000000606c6e7812 */ /* 0x040fe200078ec0ff */
[C---:B------:R-:W-:Y:S01]  /*49d0*/  IMAD.SHL.U32 R100, R108.reuse, 0x20, RZ ;  /* 0x000000206c647824 */ /* 0x040fe200078e00ff */
[----:B------:R-:W-:Y:S01]  /*49e0*/  CS2R R106, SRZ ;  /* 0x00000000006a7805 */ /* 0x000fe2000001ff00 */
[C---:B------:R-:W-:Y:S01]  /*49f0*/  IMAD.SHL.U32 R0, R108.reuse, 0x2, RZ ;  /* 0x000000026c007824 */ /* 0x040fe200078e00ff */
[----:B------:R-:W-:Y:S02]  /*4a00*/  UMOV UR49, 0x400 ;  /* 0x0000040000317882 */ /* 0x000fe40000000000 */
[----:B------:R-:W1:Y:S01]  /*4a10*/  LDC R99, c[0x0][0x370] ;  /* 0x0000dc00ff637b82 */ /* 0x000e620000000800 */
[----:B------:R-:W-:Y:S01]  /*4a20*/  ULEA UR49, UR37, UR49, 0x18 ;  /* 0x0000003125317291 */ /* 0x000fe2000f8ec0ff */
[----:B------:R-:W-:Y:S01]  /*4a30*/  LOP3.LUT R5, R7, 0x180, RZ, 0xc0, !PT ;  /* 0x0000018007057812 */ /* 0x000fe200078ec0ff */
[----:B------:R-:W-:Y:S01]  /*4a40*/  IMAD.U32 R46, R108, 0x10000, RZ ;  /* 0x000100006c2e7824 */ /* 0x000fe200078e00ff */
[----:B------:R-:W-:Y:S01]  /*4a50*/  LOP3.LUT R100, R100, 0xc00, RZ, 0xc0, !PT ;  /* 0x00000c0064647812 */ /* 0x000fe200078ec0ff */
[----:B------:R-:W-:Y:S01]  /*4a60*/  UIADD3 UR4, UPT, UPT, UR49, 0x2200, URZ ;  /* 0x0000220031047890 */ /* 0x000fe2000fffe0ff */
[----:B------:R-:W-:Y:S01]  /*4a70*/  LOP3.LUT R0, R5, 0x20, R0, 0xf8, !PT ;  /* 0x0000002005007812 */ /* 0x000fe200078ef800 */
[----:B------:R-:W-:Y:S01]  /*4a80*/  IMAD.SHL.U32 R5, R108, 0x8, RZ ;  /* 0x000000086c057824 */ /* 0x000fe200078e00ff */
[----:B------:R-:W2:Y:S01]  /*4a90*/  LDC R42, c[0x0][0xb0c] ;  /* 0x0002c300ff2a7b82 */ /* 0x000ea20000000800 */
[----:B------:R-:W-:Y:S01]  /*4aa0*/  LOP3.LUT R100, R100, 0x40, R7, 0xf8, !PT ;  /* 0x0000004064647812 */ /* 0x000fe200078ef807 */
[----:B------:R-:W-:Y:S01]  /*4ab0*/  IMAD.MOV.U32 R44, RZ, RZ, RZ ;  /* 0x000000ffff2c7224 */ /* 0x000fe200078e00ff */
[----:B------:R-:W-:Y:S01]  /*4ac0*/  LOP3.LUT R46, R46, 0x600000, RZ, 0xc0, !PT ;  /* 0x006000002e2e7812 */ /* 0x000fe200078ec0ff */
[----:B------:R-:W-:Y:S01]  /*4ad0*/  IMAD.MOV.U32 R112, RZ, RZ, RZ ;  /* 0x000000ffff707224 */ /* 0x000fe200078e00ff */
[----:B------:R-:W-:-:S02]  /*4ae0*/  LOP3.LUT R108, R108, 0x2, RZ, 0xc0, !PT ;  /* 0x000000026c6c7812 */ /* 0x000fc400078ec0ff */
[----:B------:R-:W-:Y:S02]  /*4af0*/  CS2R R104, SRZ ;  /* 0x0000000000687805 */ /* 0x000fe4000001ff00 */
[----:B------:R-:W-:Y:S01]  /*4b00*/  LOP3.LUT R5, R0, 0x30, R5, 0x78, !PT ;  /* 0x0000003000057812 */ /* 0x000fe200078e7805 */
[----:B------:R-:W4:Y:S01]  /*4b10*/  LDC R97, c[0x0][0xb20] ;  /* 0x0002c800ff617b82 */ /* 0x000f220000000800 */
[----:B------:R-:W3:Y:S01]  /*4b20*/  LDS R3, [UR49+0x160] ;  /* 0x00016031ff037984 */ /* 0x000ee20008000800 */
[----:B------:R-:W-:Y:S01]  /*4b30*/  LOP3.LUT R100, R100, 0x200, R7, 0xf8, !PT ;  /* 0x0000020064647812 */ /* 0x000fe200078ef807 */
[----:B------:R-:W-:Y:S01]  /*4b40*/  IMAD.MOV R102, RZ, RZ, -R108 ;  /* 0x000000ffff667224 */ /* 0x000fe200078e0a6c */
[----:B------:R-:W1:Y:S01]  /*4b50*/  LDCU.64 UR52, c[0x0][0x348] ;  /* 0x00006900ff3477ac */ /* 0x000e620008000a00 */
[----:B------:R-:W-:Y:S01]  /*4b60*/  IMAD.U32 R109, RZ, RZ, UR4 ;  /* 0x00000004ff6d7e24 */ /* 0x000fe2000f8e00ff */
[----:B------:R-:W-:Y:S02]  /*4b70*/  LOP3.LUT R100, R100, R5, RZ, 0xfc, !PT ;  /* 0x0000000564647212 */ /* 0x000fe400078efcff */
[----:B------:R-:W1:Y:S01]  /*4b80*/  LDC R41, c[0x0][0xb30] ;  /* 0x0002cc00ff297b82 */ /* 0x000e620000000800 */
[----:B------:R-:W1:Y:S01]  /*4b90*/  LDCU.64 UR38, c[0x0][0x888] ;  /* 0x00011100ff2677ac */ /* 0x000e620008000a00 */
[----:B------:R-:W1:Y:S06]  /*4ba0*/  LDCU.64 UR44, c[0x0][0x890] ;  /* 0x00011200ff2c77ac */ /* 0x000e6c0008000a00 */
[----:B------:R-:W1:Y:S01]  /*4bb0*/  LDC.64 R92, c[0x0][0xb10] ;  /* 0x0002c400ff5c7b82 */ /* 0x000e620000000a00 */
[----:B------:R-:W-:-:S07]  /*4bc0*/  UIADD3 UR48, UPT, UPT, UR49, 0x200, URZ ;  /* 0x0000020031307890 */ /* 0x000fce000fffe0ff */
[----:B------:R-:W1:Y:S08]  /*4bd0*/  LDC.64 R38, c[0x0][0xb18] ;  /* 0x0002c600ff267b82 */ /* 0x000e700000000a00 */
[----:B------:R-:W1:Y:S08]  /*4be0*/  LDC.64 R36, c[0x0][0xb28] ;  /* 0x0002ca00ff247b82 */ /* 0x000e700000000a00 */
[----:B------:R-:W1:Y:S01]  /*4bf0*/  LDC.64 R90, c[0x0][0x8b0] ;  /* 0x00022c00ff5a7b82 */ /* 0x000e620000000a00 */
[----:B---3--:R-:W-:-:S07]  /*4c00*/  IMAD.IADD R46, R3, 0x1, R46 ;  /* 0x00000001032e7824 */ /* 0x008fce00078e022e */
[----:B------:R-:W3:Y:S08]  /*4c10*/  LDC.64 R88, c[0x0][0x8a8] ;  /* 0x00022a00ff587b82 */ /* 0x000ef00000000a00 */
[----:B--2-4-:R-:W1:Y:S02]  /*4c20*/  LDC R98, c[0x0][0x374] ;  /* 0x0000dd00ff627b82 */ /* 0x014e640000000800 */
.L_x_108:
[----:B------:R-:W-:Y:S02]  /*4c30*/  LEA R0, R112, UR49, 0x3 ;  /* 0x0000003170007c11 */ /* 0x000fe4000f8e18ff */
[----:B------:R-:W-:Y:S02]  /*4c40*/  SHF.L.U32 R3, R106, 0x1f, RZ ;  /* 0x0000001f6a037819 */ /* 0x000fe400000006ff */
[----:B------:R-:W-:Y:S02]  /*4c50*/  LEA R16, R112, UR49, 0x4 ;  /* 0x0000003170107c11 */ /* 0x000fe4000f8e20ff */
[----:B------:R-:W2:Y:S02]  /*4c60*/  SYNCS.PHASECHK.TRANS64.TRYWAIT P0, [R0+URZ+0xb0], R3 ;  /* 0x0000b003000075a7 */ /* 0x000ea400080011ff */
[----:B-12---:R-:W-:Y:S05]  /*4c70*/  @!P0 BRA `(.L_x_83) ;  /* 0x0000003000688947 */ /* 0x006fea0003800000 */
.L_x_152:
[----:B------:R-:W4:Y:S01]  /*4c80*/  LDC.64 R12, c[0x0][0xb10] ;  /* 0x0002c400ff0c7b82 */ /* 0x000f220000000a00 */
[----:B------:R-:W3:Y:S01]  /*4c90*/  LDS.128 R16, [R16+0x140] ;  /* 0x0001400010107984 */ /* 0x000ee20000000c00 */
[----:B-1----:R-:W-:Y:S01]  /*4ca0*/  ISETP.NE.AND P1, PT, R41, 0x1, PT ;  /* 0x000000012900780c */ /* 0x002fe20003f25270 */
[----:B--2---:R-:W-:Y:S01]  /*4cb0*/  VIADD R0, R0, 0xc0 ;  /* 0x000000c000007836 */ /* 0x004fe20000000000 */
[----:B------:R-:W-:Y:S04]  /*4cc0*/  ISETP.GE.AND P0, PT, R40, 0x1, PT ;  /* 0x000000012800780c */ /* 0x000fe80003f06270 */
[----:B------:R-:W1:Y:S01]  /*4cd0*/  LDC.64 R10, c[0x0][0xb18] ;  /* 0x0002c600ff0a7b82 */ /* 0x000e620000000a00 */
[----:B------:R-:W-:Y:S01]  /*4ce0*/  PRMT R0, RZ, 0x654, R0 ;  /* 0x00000654ff007816 */ /* 0x000fe20000000000 */
[----:B------:R-:W-:Y:S01]  /*4cf0*/  @!PT LDS RZ, [RZ] ;  /* 0x00000000fffff984 */ /* 0x000fe20000000800 */
[----:B------:R-:W-:Y:S01]  /*4d00*/  @!PT LDS RZ, [RZ] ;  /* 0x00000000fffff984 */ /* 0x000fe20000000800 */
[----:B------:R-:W-:Y:S01]  /*4d10*/  @!PT LDS RZ, [RZ] ;  /* 0x00000000fffff984 */ /* 0x000fe20000000800 */
[----:B------:R-:W-:Y:S01]  /*4d20*/  @!PT LDS RZ, [RZ] ;  /* 0x00000000fffff984 */ /* 0x000fe20000000800 */
[----:B------:R2:W-:Y:S06]  /*4d30*/  MEMBAR.ALL.CTA ;  /* 0x0000000000007992 */ /* 0x0005ec0000008000 */
[----:B--2---:R-:W2:Y:S01]  /*4d40*/  FENCE.VIEW.ASYNC.S ;  /* 0x00000000000073c6 */ /* 0x004ea20000000000 */
[----:B------:R-:W1:Y:S08]  /*4d50*/  @!P1 LDC R14, c[0x0][0xb20] ;  /* 0x0002c800ff0e9b82 */ /* 0x000e700000000800 */
[----:B------:R-:W1:Y:S01]  /*4d60*/  @!P1 LDC R9, c[0x0][0xb0c] ;  /* 0x0002c300ff099b82 */ /* 0x000e620000000800 */
[----:B--2---:R2:W-:Y:S01]  /*4d70*/  SYNCS.ARRIVE.TRANS64.RED.A1T0 RZ, [R0+URZ], RZ ;  /* 0x000000ff00ff79a7 */ /* 0x0045e200081004ff */
[----:B---3--:R-:W-:Y:S04]  /*4d80*/  LOP3.LUT P4, RZ, R18, 0x1, RZ, 0xc0, !PT ;  /* 0x0000000112ff7812 */ /* 0x008fe8000788c0ff */
[----:B------:R-:W-:Y:S09]  /*4d90*/  P2R R111, PR, RZ, 0x10 ;  /* 0x00000010ff6f7803 */ /* 0x000ff20000000000 */
[----:B------:R-:W-:Y:S02]  /*4da0*/  @P4 MOV R45, R16 ;  /* 0x00000010002d4202 */ /* 0x000fe40000000f00 */
[----:B------:R-:W-:Y:S01]  /*4db0*/  @P4 LOP3.LUT R43, R17, 0xffff, RZ, 0xc0, !PT ;  /* 0x0000ffff112b4812 */ /* 0x000fe200078ec0ff */
[----:B--2-4-:R-:W-:Y:S06]  /*4dc0*/  @!P0 BRA `(.L_x_84) ;  /* 0x0000000000a48947 */ /* 0x014fec0003800000 */
[----:B------:R-:W-:Y:S01]  /*4dd0*/  IMAD.HI.U32 R24, R98, R39, RZ ;  /* 0x0000002762187227 */ /* 0x000fe200078e00ff */
[----:B------:R-:W-:Y:S02]  /*4de0*/  ISETP.NE.AND P0, PT, R38, 0x1, PT ;  /* 0x000000012600780c */ /* 0x000fe40003f05270 */
[----:B------:R-:W-:Y:S01]  /*4df0*/  ISETP.NE.AND P2, PT, R40, 0x1, PT ;  /* 0x000000012800780c */ /* 0x000fe20003f45270 */
[-C--:B------:R-:W-:Y:S01]  /*4e00*/  IMAD.HI.U32 R22, R99, R92.reuse, RZ ;  /* 0x0000005c63167227 */ /* 0x080fe200078e00ff */
[----:B------:R-:W-:Y:S02]  /*4e10*/  SHF.R.U32.HI R23, RZ, R97, R24 ;  /* 0x00000061ff177219 */ /* 0x000fe40000011618 */
[----:B------:R-:W-:Y:S01]  /*4e20*/  ISETP.NE.AND P3, PT, R42, 0x1, PT ;  /* 0x000000012a00780c */ /* 0x000fe20003f65270 */
[----:B------:R-:W-:Y:S01]  /*4e30*/  IMAD.HI.U32 R28, R43, R39, RZ ;  /* 0x000000272b1c7227 */ /* 0x000fe200078e00ff */
[----:B------:R-:W-:Y:S02]  /*4e40*/  SHF.R.U32.HI R22, RZ, R93, R22 ;  /* 0x0000005dff167219 */ /* 0x000fe40000011616 */
[----:B------:R-:W-:Y:S01]  /*4e50*/  SEL R3, R98, R23, !P0 ;  /* 0x0000001762037207 */ /* 0x000fe20004000000 */
[----:B------:R-:W-:Y:S01]  /*4e60*/  IMAD.HI.U32 R26, R45, R92, RZ ;  /* 0x0000005c2d1a7227 */ /* 0x000fe200078e00ff */
[----:B------:R-:W-:Y:S03]  /*4e70*/  SEL R7, R99, R22, !P3 ;  /* 0x0000001663077207 */ /* 0x000fe60005800000 */
[-C--:B------:R-:W-:Y:S01]  /*4e80*/  IMAD.HI.U32 R22, R3, R36.reuse, RZ ;  /* 0x0000002403167227 */ /* 0x080fe200078e00ff */
[----:B------:R-:W-:Y:S03]  /*4e90*/  SHF.R.U32.HI R26, RZ, R93, R26 ;  /* 0x0000005dff1a7219 */ /* 0x000fe6000001161a */
[----:B------:R-:W-:Y:S01]  /*4ea0*/  IMAD.HI.U32 R24, R7, R36, RZ ;  /* 0x0000002407187227 */ /* 0x000fe200078e00ff */
[----:B------:R-:W-:Y:S02]  /*4eb0*/  @P2 SHF.R.U32.HI R3, RZ, R37, R22 ;  /* 0x00000025ff032219 */ /* 0x000fe40000011616 */
[----:B------:R-:W-:Y:S02]  /*4ec0*/  SHF.R.U32.HI R22, RZ, R97, R28 ;  /* 0x00000061ff167219 */ /* 0x000fe4000001161c */
[----:B------:R-:W-:Y:S01]  /*4ed0*/  @P2 SHF.R.U32.HI R7, RZ, R37, R24 ;  /* 0x00000025ff072219 */ /* 0x000fe20000011618 */
[C---:B------:R-:W-:Y:S01]  /*4ee0*/  IMAD R2, R40.reuse, R3, RZ ;  /* 0x0000000328027224 */ /* 0x040fe200078e02ff */
[----:B------:R-:W-:Y:S02]  /*4ef0*/  SEL R5, R43, R22, !P0 ;  /* 0x000000162b057207 */ /* 0x000fe40004000000 */
[----:B------:R-:W-:Y:S01]  /*4f00*/  SEL R3, R45, R26, !P3 ;  /* 0x0000001a2d037207 */ /* 0x000fe20005800000 */
[----:B------:R-:W-:Y:S01]  /*4f10*/  IMAD R4, R40, R7, RZ ;  /* 0x0000000728047224 */ /* 0x000fe200078e02ff */
[C---:B------:R-:W-:Y:S01]  /*4f20*/  ISETP.GE.AND P0, PT, R5.reuse, R2, PT ;  /* 0x000000020500720c */ /* 0x040fe20003f06270 */
[----:B------:R-:W-:Y:S03]  /*4f30*/  IMAD.HI.U32 R6, R5, R36, RZ ;  /* 0x0000002405067227 */ /* 0x000fe600078e00ff */
[----:B------:R-:W-:Y:S01]  /*4f40*/  ISETP.GE.OR P0, PT, R3, R4, P0 ;  /* 0x000000040300720c */ /* 0x000fe20000706670 */
[----:B------:R-:W-:Y:S01]  /*4f50*/  IMAD.MOV R4, RZ, RZ, -R3 ;  /* 0x000000ffff047224 */ /* 0x000fe200078e0a03 */
[-C--:B------:R-:W-:Y:S03]  /*4f60*/  SHF.R.U32.HI R6, RZ, R37.reuse, R6 ;  /* 0x00000025ff067219 */ /* 0x080fe60000011606 */
[----:B------:R-:W-:Y:S01]  /*4f70*/  IMAD R45, R42, R4, R45 ;  /* 0x000000042a2d7224 */ /* 0x000fe200078e022d */
[----:B------:R-:W-:Y:S05]  /*4f80*/  SEL R15, R5, R6, !P2 ;  /* 0x00000006050f7207 */ /* 0x000fea0005000000 */
[----:B------:R-:W-:Y:S02]  /*4f90*/  IMAD.MOV R6, RZ, RZ, -R15 ;  /* 0x000000ffff067224 */ /* 0x000fe400078e0a0f */
[C---:B------:R-:W-:Y:S04]  /*4fa0*/  @!P0 IMAD.HI.U32 R2, R3.reuse, R36, RZ ;  /* 0x0000002403028227 */ /* 0x040fe800078e00ff */
[----:B------:R-:W-:Y:S01]  /*4fb0*/  IMAD R6, R40, R6, R5 ;  /* 0x0000000628067224 */ /* 0x000fe200078e0205 */
[----:B------:R-:W-:Y:S04]  /*4fc0*/  @!P0 SHF.R.U32.HI R2, RZ, R37, R2 ;  /* 0x00000025ff028219 */ /* 0x000fe80000011602 */
[----:B------:R-:W-:Y:S02]  /*4fd0*/  @!P0 SEL R0, R3, R2, !P2 ;  /* 0x0000000203008207 */ /* 0x000fe40005000000 */
[----:B------:R-:W-:Y:S02]  /*4fe0*/  IADD3 R2, PT, PT, -R5, RZ, RZ ;  /* 0x000000ff05027210 */ /* 0x000fe40007ffe1ff */
[----:B------:R-:W-:Y:S01]  /*4ff0*/  @!P0 IADD3 R8, PT, PT, R15, -R0, RZ ;  /* 0x800000000f088210 */ /* 0x000fe20007ffe0ff */
[----:B------:R-:W-:Y:S02]  /*5000*/  @!P0 IMAD R0, R7, R6, R0 ;  /* 0x0000000607008224 */ /* 0x000fe400078e0200 */
[----:B------:R-:W-:Y:S02]  /*5010*/  IMAD R43, R38, R2, R43 ;  /* 0x00000002262b7224 */ /* 0x000fe400078e022b */
[----:B------:R-:W-:Y:S02]  /*5020*/  @!P0 IMAD R5, R8, R40, R3 ;  /* 0x0000002808058224 */ /* 0x000fe400078e0203 */
[----:B------:R-:W-:Y:S04]  /*5030*/  @!P0 IMAD.MOV.U32 R3, RZ, RZ, R0 ;  /* 0x000000ffff038224 */ /* 0x000fe800078e0000 */
[----:B------:R-:W-:Y:S02]  /*5040*/  IMAD R45, R3, R42, R45 ;  /* 0x0000002a032d7224 */ /* 0x000fe400078e022d */
[----:B------:R-:W-:Y:S07]  /*5050*/  IMAD R43, R5, R38, R43 ;  /* 0x00000026052b7224 */ /* 0x000fee00078e022b */
.L_x_84:
[----:B-1----:R-:W-:Y:S01]  /*5060*/  @!P1 ISETP.NE.AND P0, PT, R10, 0x1, PT ;  /* 0x000000010a00980c */ /* 0x002fe20003f05270 */
[----:B------:R-:W-:Y:S01]  /*5070*/  @!P1 IMAD.HI.U32 R0, R45, R12, RZ ;  /* 0x0000000c2d009227 */ /* 0x000fe200078e00ff */
[----:B------:R-:W-:Y:S01]  /*5080*/  @!P1 ISETP.NE.AND P2, PT, R9, 0x1, PT ;  /* 0x000000010900980c */ /* 0x000fe20003f45270 */
[----:B------:R-:W-:Y:S01]  /*5090*/  ULOP3.LUT UP0, URZ, UR48, 0x1b0, URZ, 0xc0, !UPT ;  /* 0x000001b030ff7892 */ /* 0x000fe2000f80c0ff */
[----:B------:R-:W-:Y:S01]  /*50a0*/  R2UR UR42, R21 ;  /* 0x00000000152a72ca */ /* 0x000fe200000e0000 */
[----:B------:R-:W-:Y:S01]  /*50b0*/  @!P1 IMAD.HI.U32 R3, R43, R11, RZ ;  /* 0x0000000b2b039227 */ /* 0x000fe200078e00ff */
[----:B------:R-:W-:Y:S02]  /*50c0*/  @!P1 SHF.R.U32.HI R0, RZ, R13, R0 ;  /* 0x0000000dff009219 */ /* 0x000fe40000011600 */
[----:B------:R-:W-:Y:S01]  /*50d0*/  R2UR UR41, R20 ;  /* 0x00000000142972ca */ /* 0x000fe200000e0000 */
[----:B------:R-:W-:Y:S01]  /*50e0*/  VIADD R112, R112, 0x1 ;  /* 0x0000000170707836 */ /* 0x000fe20000000000 */
[----:B------:R-:W-:Y:S02]  /*50f0*/  @!P1 SHF.R.U32.HI R2, RZ, R14, R3 ;  /* 0x0000000eff029219 */ /* 0x000fe40000011603 */
[----:B------:R-:W-:Y:S02]  /*5100*/  @!P1 SEL R3, R45, R0, !P2 ;  /* 0x000000002d039207 */ /* 0x000fe40005000000 */
[----:B------:R-:W-:Y:S02]  /*5110*/  @!P1 SEL R2, R43, R2, !P0 ;  /* 0x000000022b029207 */ /* 0x000fe40004000000 */
[----:B------:R-:W-:Y:S01]  /*5120*/  @P4 SHF.R.U32.HI R103, RZ, 0x10, R17 ;  /* 0x00000010ff674819 */ /* 0x000fe20000011611 */
[----:B------:R-:W-:Y:S02]  /*5130*/  USHF.L.U32 UR42, UR42, 0x6, URZ ;  /* 0x000000062a2a7899 */ /* 0x000fe400080006ff */
[----:B------:R-:W-:Y:S02]  /*5140*/  @!P1 IMAD.IADD R0, R2, 0x1, -R3 ;  /* 0x0000000102009824 */ /* 0x000fe400078e0a03 */
[----:B------:R-:W-:Y:S01]  /*5150*/  @!P1 IMAD.IADD R2, R3, 0x1, -R2 ;  /* 0x0000000103029824 */ /* 0x000fe200078e0a02 */
[----:B------:R-:W-:Y:S01]  /*5160*/  USHF.L.U32 UR41, UR41, 0x7, URZ ;  /* 0x0000000729297899 */ /* 0x000fe200080006ff */
[----:B------:R-:W-:Y:S02]  /*5170*/  @!P1 IMAD R45, R0, R9, R45 ;  /* 0x00000009002d9224 */ /* 0x000fe400078e022d */
[----:B------:R-:W-:Y:S01]  /*5180*/  @!P1 IMAD R43, R2, R10, R43 ;  /* 0x0000000a022b9224 */ /* 0x000fe200078e022b */
[----:B------:R-:W-:Y:S08]  /*5190*/  BRA.U !UP0, `(.L_x_85) ;  /* 0x0000000108407547 */ /* 0x000ff0000b800000 */
[----:B------:R-:W1:Y:S01]  /*51a0*/  LDCU.64 UR8, c[0x4][0x80] ;  /* 0x01001000ff0877ac */ /* 0x000e620008000a00 */
[----:B------:R-:W-:Y:S01]  /*51b0*/  MOV R3, 0x0 ;  /* 0x0000000000037802 */ /* 0x000fe20000000f00 */
[----:B------:R-:W-:Y:S02]  /*51c0*/  HFMA2 R12, -RZ, RZ, 0, 5.9604644775390625e-08 ;  /* 0x00000001ff0c7431 */ /* 0x000fe400000001ff */
[----:B------:R-:W-:Y:S02]  /*51d0*/  IMAD.MOV.U32 R8, RZ, RZ, 0x70 ;  /* 0x00000070ff087424 */ /* 0x000fe400078e00ff */
[----:B------:R-:W-:Y:S01]  /*51e0*/  IMAD.MOV.U32 R13, RZ, RZ, RZ ;  /* 0x000000ffff0d7224 */ /* 0x000fe200078e00ff */
[----:B------:R-:W2:Y:S01]  /*51f0*/  LDCU.64 UR6, c[0x4][0x88] ;  /* 0x01001100ff0677ac */ /* 0x000ea20008000a00 */
[----:B------:R-:W3:Y:S01]  /*5200*/  LDC.64 R2, c[0x4][R3] ;  /* 0x0100000003027b82 */ /* 0x000ee20000000a00 */
[----:B------:R-:W4:Y:S01]  /*5210*/  LDCU.64 UR4, c[0x4][0x8] ;  /* 0x01000100ff0477ac */ /* 0x000f220008000a00 */
[----:B-1----:R-:W-:Y:S01]  /*5220*/  MOV R5, UR9 ;  /* 0x0000000900057c02 */ /* 0x002fe20008000f00 */
[----:B------:R-:W-:Y:S01]  /*5230*/  IMAD.U32 R4, RZ, RZ, UR8 ;  /* 0x00000008ff047e24 */ /* 0x000fe2000f8e00ff */
[----:B--2---:R-:W-:Y:S01]  /*5240*/  MOV R7, UR7 ;  /* 0x0000000700077c02 */ /* 0x004fe20008000f00 */
[----:B------:R-:W-:Y:S01]  /*5250*/  IMAD.U32 R6, RZ, RZ, UR6 ;  /* 0x00000006ff067e24 */ /* 0x000fe2000f8e00ff */
[----:B----4-:R-:W-:Y:S01]  /*5260*/  MOV R11, UR5 ;  /* 0x00000005000b7c02 */ /* 0x010fe20008000f00 */
[----:B------:R-:W-:Y:S02]  /*5270*/  IMAD.U32 R10, RZ, RZ, UR4 ;  /* 0x00000004ff0a7e24 */ /* 0x000fe4000f8e00ff */
[----:B------:R-:W-:Y:S07]  /*5280*/  LEPC R20, `(.L_x_85) ;  /* 0x000000001014794e */ /* 0x000fee0000000000 */
[----:B---3-5:R-:W-:Y:S05]  /*5290*/  CALL.ABS.NOINC R2 ;  /* 0x0000000002007343 */ /* 0x028fea0003c00000 */
.L_x_85:
[----:B------:R-:W-:Y:S01]  /*52a0*/  LOP3.LUT P0, RZ, R109, 0x1b0, RZ, 0xc0, !PT ;  /* 0x000001b06dff7812 */ /* 0x000fe2000780c0ff */
[----:B------:R-:W-:Y:S11]  /*52b0*/  BSSY.RECONVERGENT B6, `(.L_x_86) ;  /* 0x0000013000067945 */ /* 0x000ff60003800200 */
[----:B------:R-:W-:Y:S01]  /*52c0*/  @!UPT UIADD3 URZ, UPT, UPT, URZ, URZ, URZ ;  /* 0x000000fffffff290 */ /* 0x000fe2000fffe0ff */
[----:B------:R-:W-:Y:S05]  /*52d0*/  @!P0 BRA `(.L_x_87) ;  /* 0x0000000000408947 */ /* 0x000fea0003800000 */
        /* <DEDUP_REMOVED lines=16> */
.L_x_87:
[----:B------:R-:W-:Y:S05]  /*53e0*/  BSYNC.RECONVERGENT B6 ;  /* 0x0000000000067941 */ /* 0x000fea0003800200 */
.L_x_86:
[----:B------:R-:W-:Y:S01]  /*53f0*/  ISETP.NE.U32.AND P4, PT, R90, RZ, PT ;  /* 0x000000ff5a00720c */ /* 0x000fe20003f85070 */
[----:B------:R-:W-:Y:S01]  /*5400*/  UISETP.NE.AND UP2, UPT, UR50, URZ, UPT ;  /* 0x000000ff3200728c */ /* 0x000fe2000bf45270 */
[----:B------:R-:W-:Y:S01]  /*5410*/  ISETP.NE.U32.AND P2, PT, RZ, UR38, PT ;  /* 0x00000026ff007c0c */ /* 0x000fe2000bf45070 */
[----:B------:R-:W-:Y:S01]  /*5420*/  UISETP.NE.U32.AND UP1, UPT, UR44, URZ, UPT ;  /* 0x000000ff2c00728c */ /* 0x000fe2000bf25070 */
[----:B------:R-:W-:Y:S01]  /*5430*/  ISETP.NE.AND.EX P4, PT, R91, RZ, PT, P4 ;  /* 0x000000ff5b00720c */ /* 0x000fe20003f85340 */
[----:B------:R-:W-:Y:S01]  /*5440*/  UPLOP3.LUT UP0, UPT, UPT, UPT, UPT, 0x40, 0x4 ;  /* 0x000000000004789c */ /* 0x000fe20003f0e870 */
[----:B------:R-:W-:Y:S01]  /*5450*/  ISETP.NE.AND.EX P2, PT, RZ, UR39, PT, P2 ;  /* 0x00000027ff007c0c */ /* 0x000fe2000bf45320 */
[----:B------:R-:W-:Y:S01]  /*5460*/  UISETP.NE.AND.EX UP1, UPT, UR45, URZ, UPT, UP1 ;  /* 0x000000ff2d00728c */ /* 0x000fe2000bf25310 */
[----:B------:R-:W-:Y:S04]  /*5470*/  PLOP3.LUT P1, PT, PT, PT, UP2, 0x80, 0x8 ;  /* 0x000000000008781c */ /* 0x000fe80003f2f028 */
[----:B------:R-:W-:Y:S06]  /*5480*/  @UP2 UPLOP3.LUT UP0, UPT, UPT, UPT, UP1, 0x80, 0x8 ;  /* 0x000000000008289c */ /* 0x000fec0003f0f010 */
[----:B------:R-:W-:Y:S01]  /*5490*/  PLOP3.LUT P0, PT, PT, PT, UP0, 0x80, 0x8 ;  /* 0x000000000008781c */ /* 0x000fe20003f0f008 */
[----:B------:R-:W-:Y:S01]  /*54a0*/  @!UPT UIADD3 URZ, UPT, UPT, URZ, URZ, URZ ;  /* 0x000000fffffff290 */ /* 0x000fe2000fffe0ff */
[----:B------:R-:W-:Y:S11]  /*54b0*/  BRA.U !UP1, `(.L_x_88) ;  /* 0x0000000109387547 */ /* 0x000ff6000b800000 */
[----:B------:R-:W-:Y:S01]  /*54c0*/  UISETP.NE.U32.AND UP0, UPT, UR38, URZ, UPT ;  /* 0x000000ff2600728c */ /* 0x000fe2000bf05070 */
[----:B------:R-:W-:Y:S02]  /*54d0*/  HFMA2 R0, -RZ, RZ, 0, 5.9604644775390625e-08 ;  /* 0x00000001ff007431 */ /* 0x000fe400000001ff */
[----:B------:R-:W-:Y:S01]  /*54e0*/  IMAD.MOV.U32 R95, RZ, RZ, 0x1 ;  /* 0x00000001ff5f7424 */ /* 0x000fe200078e00ff */
[----:B------:R-:W-:Y:S06]  /*54f0*/  UISETP.NE.AND.EX UP0, UPT, UR39, URZ, UPT, UP0 ;  /* 0x000000ff2700728c */ /* 0x000fec000bf05300 */
[----:B------:R-:W-:Y:S05]  /*5500*/  PLOP3.LUT P3, PT, PT, PT, UP0, 0x80, 0x8 ;  /* 0x000000000008781c */ /* 0x000fea0003f6f008 */
[----:B------:R-:W1:Y:S01]  /*5510*/  @UP0 LDCU.64 UR6, c[0x0][0x888] ;  /* 0x00011100ff0607ac */ /* 0x000e620008000a00 */
[----:B------:R-:W-:Y:S07]  /*5520*/  @UP0 UIMAD UR4, UR36, UR44, URZ ;  /* 0x0000002c240402a4 */ /* 0x000fee000f8e02ff */
[----:B------:R-:W-:Y:S01]  /*5530*/  @!P3 PRMT R95, R0, 0x7610, R95 ;  /* 0x00007610005fb816 */ /* 0x000fe2000000005f */
[----:B-1----:R-:W-:Y:S03]  /*5540*/  @UP0 UIMAD.WIDE UR6, UR4, 0x4, UR6 ;  /* 0x00000004040608a5 */ /* 0x002fe6000f8e0206 */
[----:B------:R-:W1:Y:S03]  /*5550*/  @!UP0 LDCU UR4, c[0x0][0x880] ;  /* 0x00011000ff0487ac */ /* 0x000e660008000800 */
[----:B------:R-:W-:Y:S01]  /*5560*/  IMAD.U32 R2, RZ, RZ, UR6 ;  /* 0x00000006ff027e24 */ /* 0x000fe2000f8e00ff */
[----:B------:R-:W-:Y:S05]  /*5570*/  MOV R3, UR7 ;  /* 0x0000000700037c02 */ /* 0x000fea0008000f00 */
[----:B-----5:R2:W5:Y:S02]  /*5580*/  @P3 LDG.E R49, desc[UR46][R2.64] ;  /* 0x0000002e02313981 */ /* 0x020564000c1e1900 */
[----:B-12---:R-:W-:Y:S02]  /*5590*/  @!P3 IMAD.U32 R49, RZ, RZ, UR4 ;  /* 0x00000004ff31be24 */ /* 0x006fe4000f8e00ff */
.L_x_88:
[----:B------:R-:W-:Y:S05]  /*55a0*/  @!P4 BRA `(.L_x_89) ;  /* 0x000000000020c947 */ /* 0x000fea0003800000 */
[----:B------:R-:W-:Y:S04]  /*55b0*/  ISETP.NE.U32.AND P3, PT, R88, RZ, PT ;  /* 0x000000ff5800720c */ /* 0x000fe80003f65070 */
[----:B------:R-:W-:Y:S11]  /*55c0*/  ISETP.NE.AND.EX P3, PT, R89, RZ, PT, P3 ;  /* 0x000000ff5900720c */ /* 0x000ff60003f65330 */
[----:B------:R-:W-:Y:S02]  /*55d0*/  @!UPT UIADD3 URZ, UPT, UPT, URZ, URZ, URZ ;  /* 0x000000fffffff290 */ /* 0x000fe4000fffe0ff */
[----:B------:R-:W1:Y:S01]  /*55e0*/  @P3 LDC.64 R2, c[0x0][0x8a8] ;  /* 0x00022a00ff023b82 */ /* 0x000e620000000a00 */
[----:B------:R-:W-:Y:S04]  /*55f0*/  @P3 IMAD R0, R90, UR36, RZ ;  /* 0x000000245a003c24 */ /* 0x000fe8000f8e02ff */
[----:B-1----:R-:W-:Y:S05]  /*5600*/  @P3 IMAD.WIDE R2, R0, 0x4, R2 ;  /* 0x0000000400023825 */ /* 0x002fea00078e0202 */
[----:B-----5:R1:W5:Y:S02]  /*5610*/  @P3 LDG.E R47, desc[UR46][R2.64] ;  /* 0x0000002e022f3981 */ /* 0x020364000c1e1900 */
[----:B-1----:R-:W2:Y:S02]  /*5620*/  @!P3 LDC R47, c[0x0][0x8a0] ;  /* 0x00022800ff2fbb82 */ /* 0x002ea40000000800 */
.L_x_89:
[----:B-----5:R-:W-:Y:S01]  /*5630*/  FSETP.NEU.AND P4, PT, R49, RZ, PT ;  /* 0x000000ff3100720b */ /* 0x020fe20003f8d000 */
[----:B------:R-:W-:Y:S01]  /*5640*/  BSSY B1, `(.L_x_90) ;  /* 0x0000042000017945 */ /* 0x000fe20003800000 */
[----:B------:R-:W-:Y:S01]  /*5650*/  SEL R7, RZ, 0xffffffff, P2 ;  /* 0xffffffffff077807 */ /* 0x000fe20001000000 */
[----:B------:R-:W-:Y:S01]  /*5660*/  IMAD.MOV.U32 R115, RZ, RZ, 0x1 ;  /* 0x00000001ff737424 */ /* 0x000fe200078e00ff */
[----:B------:R-:W-:Y:S02]  /*5670*/  LOP3.LUT P3, RZ, R95, 0xff, RZ, 0xc0, !PT ;  /* 0x000000ff5fff7812 */ /* 0x000fe4000786c0ff */
[----:B------:R-:W-:Y:S02]  /*5680*/  CS2R R86, SRZ ;  /* 0x0000000000567805 */ /* 0x000fe4000001ff00 */
[----:B------:R-:W-:Y:S02]  /*5690*/  @P1 SEL R4, RZ, 0xffffffff, P4 ;  /* 0xffffffffff041807 */ /* 0x000fe40002000000 */
[----:B------:R-:W-:Y:S02]  /*56a0*/  CS2R R84, SRZ ;  /* 0x0000000000547805 */ /* 0x000fe4000001ff00 */
[----:B------:R-:W-:Y:S02]  /*56b0*/  LEA R0, R105, UR49, 0x3 ;  /* 0x0000003169007c11 */ /* 0x000fe4000f8e18ff */
[----:B------:R-:W-:Y:S02]  /*56c0*/  CS2R R82, SRZ ;  /* 0x0000000000527805 */ /* 0x000fe4000001ff00 */
[----:B------:R-:W-:Y:S02]  /*56d0*/  @P0 SEL R4, R7, R4, !P3 ;  /* 0x0000000407040207 */ /* 0x000fe40005800000 */
[----:B------:R-:W-:Y:S02]  /*56e0*/  CS2R R80, SRZ ;  /* 0x0000000000507805 */ /* 0x000fe4000001ff00 */
[----:B------:R-:W-:Y:S02]  /*56f0*/  LEA R113, R44, UR49, 0x3 ;  /* 0x000000312c717c11 */ /* 0x000fe4000f8e18ff */
[----:B------:R-:W-:Y:S02]  /*5700*/  @P1 LOP3.LUT R4, R4, 0x1, RZ, 0xc0, !PT ;  /* 0x0000000104041812 */ /* 0x000fe400078ec0ff */
[----:B------:R-:W-:Y:S02]  /*5710*/  SHF.L.U32 R2, R107, 0x1f, RZ ;  /* 0x0000001f6b027819 */ /* 0x000fe400000006ff */
[----:B------:R-:W-:Y:S02]  /*5720*/  ISETP.NE.U32.OR P6, PT, R4, 0x1, !P1 ;  /* 0x000000010400780c */ /* 0x000fe40004fc5470 */
[----:B------:R-:W-:Y:S02]  /*5730*/  PLOP3.LUT P2, PT, PT, PT, UP1, 0x80, 0x8 ;  /* 0x000000000008781c */ /* 0x000fe40003f4f018 */
[----:B------:R-:W-:Y:S02]  /*5740*/  LEA.HI R5, R44, R44, RZ, 0x1 ;  /* 0x0000002c2c057211 */ /* 0x000fe400078f08ff */
[----:B------:R-:W-:Y:S02]  /*5750*/  SEL R4, RZ, 0xffffffff, P4 ;  /* 0xffffffffff047807 */ /* 0x000fe40002000000 */
[----:B------:R-:W-:Y:S01]  /*5760*/  P2R R114, PR, RZ, 0x40 ;  /* 0x00000040ff727803 */ /* 0x000fe20000000000 */
[C---:B------:R-:W-:Y:S01]  /*5770*/  IMAD.SHL.U32 R3, R5.reuse, 0x40, RZ ;  /* 0x0000004005037824 */ /* 0x040fe200078e00ff */
[----:B------:R-:W-:Y:S03]  /*5780*/  LOP3.LUT R5, R5, 0xffe, RZ, 0xc0, !PT ;  /* 0x00000ffe05057812 */ /* 0x000fe600078ec0ff */
[----:B------:R-:W-:Y:S02]  /*5790*/  @P6 SHF.L.U32 R9, R104, 0x1f, RZ ;  /* 0x0000001f68096819 */ /* 0x000fe400000006ff */
[----:B------:R-:W-:Y:S01]  /*57a0*/  @P2 SEL R4, R7, R4, !P3 ;  /* 0x0000000407042207 */ /* 0x000fe20005800000 */
[----:B------:R-:W-:Y:S01]  /*57b0*/  IMAD.IADD R48, R44, 0x1, -R5 ;  /* 0x000000012c307824 */ /* 0x000fe200078e0a05 */
[----:B------:R-:W1:Y:S01]  /*57c0*/  @P6 SYNCS.PHASECHK.TRANS64.TRYWAIT P1, [R0+URZ+0x80], R9 ;  /* 0x00008009000065a7 */ /* 0x000e6200080211ff */
[----:B------:R-:W-:Y:S02]  /*57d0*/  LOP3.LUT R3, R3, 0xffffff80, RZ, 0xc0, !PT ;  /* 0xffffff8003037812 */ /* 0x000fe400078ec0ff */
[----:B------:R-:W-:Y:S03]  /*57e0*/  LOP3.LUT R4, R4, 0x1, RZ, 0xc0, !PT ;  /* 0x0000000104047812 */ /* 0x000fe600078ec0ff */
[----:B------:R-:W-:Y:S01]  /*57f0*/  IMAD.IADD R3, R46, 0x1, R3 ;  /* 0x000000012e037824 */ /* 0x000fe200078e0203 */
[----:B------:R-:W-:Y:S03]  /*5800*/  ISETP.NE.U32.AND P5, PT, R4, 0x1, PT ;  /* 0x000000010400780c */ /* 0x000fe60003fa5070 */
[----:B------:R-:W-:Y:S01]  /*5810*/  IMAD R48, R48, 0x100000, R3 ;  /* 0x0010000030307824 */ /* 0x000fe200078e0203 */
[----:B------:R-:W-:Y:S01]  /*5820*/  P2R R124, PR, RZ, 0x20 ;  /* 0x00000020ff7c7803 */ /* 0x000fe20000000000 */
[----:B------:R3:W4:Y:S01]  /*5830*/  SYNCS.PHASECHK.TRANS64.TRYWAIT P0, [R113+URZ+0xd0], R2 ;  /* 0x0000d002710075a7 */ /* 0x00072200080011ff */
[----:B-1----:R-:W-:Y:S01]  /*5840*/  @P6 SEL R115, RZ, 0x1, !P1 ;  /* 0x00000001ff736807 */ /* 0x002fe20004800000 */
[----:B---3--:R-:W-:Y:S06]  /*5850*/  @!P6 BRA `(.L_x_91) ;  /* 0x000000000080e947 */ /* 0x008fec0003800000 */
[----:B------:R-:W-:Y:S01]  /*5860*/  @P5 IMAD R5, R105, 0x1000, R100 ;  /* 0x0000100069055824 */ /* 0x000fe200078e0264 */
[----:B------:R-:W-:Y:S01]  /*5870*/  ISETP.NE.AND P1, PT, R115, RZ, PT ;  /* 0x000000ff7300720c */ /* 0x000fe20003f25270 */
[----:B------:R-:W-:Y:S01]  /*5880*/  BSSY B0, `(.L_x_92) ;  /* 0x000000b000007945 */ /* 0x000fe20003800000 */
[----:B------:R-:W-:Y:S01]  /*5890*/  CS2R R82, SRZ ;  /* 0x0000000000527805 */ /* 0x000fe2000001ff00 */
[----:B------:R-:W-:Y:S01]  /*58a0*/  @P5 VIADD R4, R5, UR49 ;  /* 0x0000003105045c36 */ /* 0x000fe20008000000 */
[----:B------:R-:W-:Y:S02]  /*58b0*/  CS2R R80, SRZ ;  /* 0x0000000000507805 */ /* 0x000fe4000001ff00 */
[----:B------:R-:W-:Y:S02]  /*58c0*/  CS2R R86, SRZ ;  /* 0x0000000000567805 */ /* 0x000fe4000001ff00 */
[----:B------:R-:W-:Y:S01]  /*58d0*/  CS2R R84, SRZ ;  /* 0x0000000000547805 */ /* 0x000fe2000001ff00 */
[----:B------:R-:W-:Y:S04]  /*58e0*/  @P5 IMAD R4, R108, -0x10, R4 ;  /* 0xfffffff06c045824 */ /* 0x000fe800078e0204 */
[----:B------:R-:W-:Y:S05]  /*58f0*/  @P1 BRA `(.L_x_93) ;  /* 0x00000000000c1947 */ /* 0x000fea0003800000 */
[----:B------:R-:W-:Y:S04]  /*5900*/  SHF.L.U32 R3, R104, 0x1f, RZ ;  /* 0x0000001f68037819 */ /* 0x000fe800000006ff */
[----:B------:R-:W1:Y:S02]  /*5910*/  SYNCS.PHASECHK.TRANS64.TRYWAIT P1, [R0+URZ+0x80], R3 ;  /* 0x00008003000075a7 */ /* 0x000e6400080211ff */
[----:B-1----:R-:W-:Y:S05]  /*5920*/  @!P1 BRA `(.L_x_94) ;  /* 0x0000002400509947 */ /* 0x002fea0003800000 */
.L_x_93:
[----:B------:R-:W-:Y:S05]  /*5930*/  BSYNC B0 ;  /* 0x0000000000007941 */ /* 0x000fea0003800000 */
.L_x_92:
[----:B------:R-:W-:Y:S01]  /*5940*/  ISETP.NE.AND P1, PT, R124, RZ, PT ;  /* 0x000000ff7c00720c */ /* 0x000fe20003f25270 */
[----:B-1----:R-:W-:Y:S02]  /*5950*/  VIADD R3, R0, 0x90 ;  /* 0x0000009000037836 */ /* 0x002fe40000000000 */
[----:B------:R-:W-:Y:S02]  /*5960*/  IMAD.U32 R0, RZ, RZ, UR37 ;  /* 0x00000025ff007e24 */ /* 0x000fe4000f8e00ff */
[----:B------:R-:W-:Y:S03]  /*5970*/  VIADD R105, R105, 0x1 ;  /* 0x0000000169697836 */ /* 0x000fe60000000000 */
[----:B------:R-:W-:Y:S05]  /*5980*/  PRMT R0, R0, 0x654, R3 ;  /* 0x0000065400007816 */ /* 0x000fea0000000003 */
[----:B------:R1:W3:Y:S04]  /*5990*/  @P1 LDS.128 R80, [R5+UR49+0x200] ;  /* 0x0002003105501984 */ /* 0x0002e80008000c00 */
[----:B------:R1:W1:Y:S01]  /*59a0*/  @P1 LDS.128 R84, [R4+0x210] ;  /* 0x0002100004541984 */ /* 0x0002620000000c00 */
[C---:B------:R-:W-:Y:S01]  /*59b0*/  ISETP.NE.AND P1, PT, R105.reuse, 0x2, PT ;  /* 0x000000026900780c */ /* 0x040fe20003f25270 */
[----:B------:R-:W-:Y:S01]  /*59c0*/  @!PT LDS RZ, [RZ] ;  /* 0x00000000fffff984 */ /* 0x000fe20000000800 */
[----:B------:R-:W-:Y:S01]  /*59d0*/  @!PT LDS RZ, [RZ] ;  /* 0x00000000fffff984 */ /* 0x000fe20000000800 */
[----:B------:R-:W-:Y:S01]  /*59e0*/  @!PT LDS RZ, [RZ] ;  /* 0x00000000fffff984 */ /* 0x000fe20000000800 */
[----:B------:R-:W-:Y:S01]  /*59f0*/  @!PT LDS RZ, [RZ] ;  /* 0x00000000fffff984 */ /* 0x000fe20000000800 */
[----:B------:R5:W-:Y:S06]  /*5a00*/  MEMBAR.ALL.CTA ;  /* 0x0000000000007992 */ /* 0x000bec0000008000 */
[----:B-----5:R-:W5:Y:S01]  /*5a10*/  FENCE.VIEW.ASYNC.S ;  /* 0x00000000000073c6 */ /* 0x020f620000000000 */
[----:B------:R-:W-:Y:S02]  /*5a20*/  SEL R3, RZ, 0x1, P1 ;  /* 0x00000001ff037807 */ /* 0x000fe40000800000 */
[----:B------:R-:W-:Y:S02]  /*5a30*/  SEL R105, R105, RZ, P1 ;  /* 0x000000ff69697207 */ /* 0x000fe40000800000 */
[----:B------:R-:W-:Y:S01]  /*5a40*/  LOP3.LUT R104, R104, R3, RZ, 0x3c, !PT ;  /* 0x0000000368687212 */ /* 0x000fe200078e3cff */
[----:B-----5:R1:W-:Y:S06]  /*5a50*/  SYNCS.ARRIVE.TRANS64.RED.A1T0 RZ, [R0+URZ], RZ ;  /* 0x000000ff00ff79a7 */ /* 0x0203ec00081004ff */
.L_x_91:
[----:B------:R-:W-:Y:S05]  /*5a60*/  BSYNC B1 ;  /* 0x0000000000017941 */ /* 0x000fea0003800000 */
.L_x_90:
[----:B-1----:R-:W-:Y:S04]  /*5a70*/  SHF.R.U32.HI R0, RZ, 0x15, R48 ;  /* 0x00000015ff007819 */ /* 0x002fe80000011630 */
[----:B------:R-:W-:Y:S01]  /*5a80*/  LOP3.LUT P1, RZ, R0, 0x3, R101, 0x48, !PT ;  /* 0x0000000300ff7812 */ /* 0x000fe20007824865 */
[----:B------:R-:W-:Y:S01]  /*5a90*/  @!UPT UIADD3 URZ, UPT, UPT, URZ, URZ, URZ ;  /* 0x000000fffffff290 */ /* 0x000fe2000fffe0ff */
[----:B----4-:R-:W-:Y:S11]  /*5aa0*/  @P0 BRA `(.L_x_95) ;  /* 0x0000000000080947 */ /* 0x010ff60003800000 */
[----:B------:R-:W1:Y:S02]  /*5ab0*/  SYNCS.PHASECHK.TRANS64.TRYWAIT P0, [R113+URZ+0xd0], R2 ;  /* 0x0000d002710075a7 */ /* 0x000e6400080011ff */
[----:B-1----:R-:W-:Y:S05]  /*5ac0*/  @!P0 BRA `(.L_x_96) ;  /* 0x0000002000fc8947 */ /* 0x002fea0003800000 */
.L_x_95:
[----:B------:R-:W-:Y:S05]  /*5ad0*/  @!P1 BRA `(.L_x_97) ;  /* 0x0000000000409947 */ /* 0x000fea0003800000 */
[----:B------:R-:W4:Y:S01]  /*5ae0*/  LDCU.64 UR8, c[0x4][0x70] ;  /* 0x01000e00ff0877ac */ /* 0x000f220008000a00 */
[----:B------:R-:W-:Y:S01]  /*5af0*/  MOV R3, 0x0 ;  /* 0x0000000000037802 */ /* 0x000fe20000000f00 */
[----:B------:R-:W-:Y:S02]  /*5b00*/  HFMA2 R12, -RZ, RZ, 0, 5.9604644775390625e-08 ;  /* 0x00000001ff0c7431 */ /* 0x000fe400000001ff */
[----:B------:R-:W-:Y:S02]  /*5b10*/  IMAD.MOV.U32 R8, RZ, RZ, 0x192 ;  /* 0x00000192ff087424 */ /* 0x000fe400078e00ff */
[----:B------:R-:W-:Y:S01]  /*5b20*/  IMAD.MOV.U32 R13, RZ, RZ, RZ ;  /* 0x000000ffff0d7224 */ /* 0x000fe200078e00ff */
[----:B------:R-:W5:Y:S01]  /*5b30*/  LDCU.64 UR6, c[0x4][0x78] ;  /* 0x01000f00ff0677ac */ /* 0x000f620008000a00 */
[----:B-1----:R-:W1:Y:S01]  /*5b40*/  LDC.64 R2, c[0x4][R3] ;  /* 0x0100000003027b82 */ /* 0x002e620000000a00 */
[----:B------:R-:W2:Y:S01]  /*5b50*/  LDCU.64 UR4, c[0x4][0x10] ;  /* 0x01000200ff0477ac */ /* 0x000ea20008000a00 */
[----:B----4-:R-:W-:Y:S01]  /*5b60*/  MOV R5, UR9 ;  /* 0x0000000900057c02 */ /* 0x010fe20008000f00 */
[----:B------:R-:W-:Y:S01]  /*5b70*/  IMAD.U32 R4, RZ, RZ, UR8 ;  /* 0x00000008ff047e24 */ /* 0x000fe2000f8e00ff */
[----:B-----5:R-:W-:Y:S01]  /*5b80*/  MOV R7, UR7 ;  /* 0x0000000700077c02 */ /* 0x020fe20008000f00 */
[----:B------:R-:W-:Y:S01]  /*5b90*/  IMAD.U32 R6, RZ, RZ, UR6 ;  /* 0x00000006ff067e24 */ /* 0x000fe2000f8e00ff */
[----:B--2---:R-:W-:Y:S01]  /*5ba0*/  MOV R11, UR5 ;  /* 0x00000005000b7c02 */ /* 0x004fe20008000f00 */
[----:B------:R-:W-:Y:S02]  /*5bb0*/  IMAD.U32 R10, RZ, RZ, UR4 ;  /* 0x00000004ff0a7e24 */ /* 0x000fe4000f8e00ff */
[----:B------:R-:W-:Y:S07]  /*5bc0*/  LEPC R20, `(.L_x_97) ;  /* 0x000000001014794e */ /* 0x000fee0000000000 */
[----:B-1-3--:R-:W-:Y:S05]  /*5bd0*/  CALL.ABS.NOINC R2 ;  /* 0x0000000002007343 */ /* 0x00afea0003c00000 */
.L_x_97:
[-C--:B---3--:R-:W-:Y:S01]  /*5be0*/  F2FP.F16.E4M3.UNPACK_B R51, R80.reuse ;  /* 0x00000050ff33723e */ /* 0x088fe200020006ff */
[----:B------:R-:W-:Y:S05]  /*5bf0*/  WARPSYNC.ALL ;  /* 0x0000000000007948 */ /* 0x000fea0003800000 */
[----:B------:R-:W-:Y:S01]  /*5c00*/  R2UR UR4, R48 ;  /* 0x00000000300472ca */ /* 0x000fe200000e0000 */
[--C-:B------:R-:W-:Y:S01]  /*5c10*/  HADD2.F32 R50, -RZ, R51.reuse.H0_H0 ;  /* 0x20000033ff327230 */ /* 0x100fe20000004100 */
[----:B------:R-:W-:Y:S01]  /*5c20*/  F2FP.F16.E4M3.UNPACK_B R53, R80.H1 ;  /* 0x00000050ff35723e */ /* 0x000fe200030006ff */
[----:B------:R-:W-:Y:S01]  /*5c30*/  HADD2.F32 R51, -RZ, R51.H1_H1 ;  /* 0x30000033ff337230 */ /* 0x000fe20000004100 */
[-C--:B------:R-:W-:Y:S01]  /*5c40*/  F2FP.F16.E4M3.UNPACK_B R55, R81.reuse ;  /* 0x00000051ff37723e */ /* 0x080fe200020006ff */
[----:B------:R-:W-:Y:S01]  /*5c50*/  BSSY.RECONVERGENT B0, `(.L_x_98) ;  /* 0x0000099000007945 */ /* 0x000fe20003800200 */
[----:B------:R-:W-:Y:S01]  /*5c60*/  F2FP.F16.E4M3.UNPACK_B R57, R81.H1 ;  /* 0x00000051ff39723e */ /* 0x000fe200030006ff */
[--C-:B------:R-:W-:Y:S01]  /*5c70*/  HADD2.F32 R52, -RZ, R53.reuse.H0_H0 ;  /* 0x20000035ff347230 */ /* 0x100fe20000004100 */
[-C--:B------:R-:W-:Y:S01]  /*5c80*/  F2FP.F16.E4M3.UNPACK_B R59, R82.reuse ;  /* 0x00000052ff3b723e */ /* 0x080fe200020006ff */
[----:B------:R-:W-:Y:S01]  /*5c90*/  HADD2.F32 R54, -RZ, R53.H1_H1 ;  /* 0x30000035ff367230 */ /* 0x000fe20000004100 */
[----:B------:R-:W-:Y:S01]  /*5ca0*/  F2FP.F16.E4M3.UNPACK_B R61, R82.H1 ;  /* 0x00000052ff3d723e */ /* 0x000fe200030006ff */
[--C-:B------:R-:W-:Y:S01]  /*5cb0*/  HADD2.F32 R53, -RZ, R55.reuse.H0_H0 ;  /* 0x20000037ff357230 */ /* 0x100fe20000004100 */
[-C--:B------:R-:W-:Y:S01]  /*5cc0*/  F2FP.F16.E4M3.UNPACK_B R63, R83.reuse ;  /* 0x00000053ff3f723e */ /* 0x080fe200020006ff */
[----:B------:R-:W-:Y:S01]  /*5cd0*/  LDTM.16dp32bit_t0_t15.x32 R4, tmem[UR4] ;  /* 0x00000004000479ee */ /* 0x000fe20008a80000 */
[----:B------:R-:W2:Y:S01]  /*5ce0*/  LDTM.16dp32bit_t16_t31.x32 R4, tmem[UR4+0x20] ;  /* 0x00002004000479ee */ /* 0x000ea20008aa0000 */
[----:B------:R-:W-:Y:S01]  /*5cf0*/  SHF.L.U32 R125, R102, 0x4, RZ ;  /* 0x00000004667d7819 */ /* 0x000fe200000006ff */
[----:B------:R-:W-:Y:S01]  /*5d00*/  HADD2.F32 R56, -RZ, R55.H1_H1 ;  /* 0x30000037ff387230 */ /* 0x000fe20000004100 */
[----:B------:R-:W-:Y:S01]  /*5d10*/  ISETP.NE.AND P6, PT, R114, RZ, PT ;  /* 0x000000ff7200720c */ /* 0x000fe20003fc5270 */
[----:B------:R-:W-:Y:S01]  /*5d20*/  HADD2.F32 R60, -RZ, R59.H1_H1 ;  /* 0x3000003bff3c7230 */ /* 0x000fe20000004100 */
[----:B------:R-:W-:Y:S01]  /*5d30*/  IADD3 R114, PT, PT, R100, UR49, RZ ;  /* 0x0000003164727c10 */ /* 0x000fe2000fffe0ff */
[----:B------:R-:W-:Y:S01]  /*5d40*/  HADD2.F32 R64, -RZ, R63.H1_H1 ;  /* 0x3000003fff407230 */ /* 0x000fe20000004100 */
[----:B------:R-:W-:Y:S01]  /*5d50*/  F2FP.F16.E4M3.UNPACK_B R65, R83.H1 ;  /* 0x00000053ff41723e */ /* 0x000fe200030006ff */
[--C-:B------:R-:W-:Y:S01]  /*5d60*/  HADD2.F32 R55, -RZ, R57.reuse.H0_H0 ;  /* 0x20000039ff377230 */ /* 0x100fe20000004100 */
[----:B------:R-:W-:Y:S01]  /*5d70*/  IADD3 R114, PT, PT, R114, R125, RZ ;  /* 0x0000007d72727210 */ /* 0x000fe20007ffe0ff */
[----:B------:R-:W-:Y:S01]  /*5d80*/  HADD2.F32 R58, -RZ, R57.H1_H1 ;  /* 0x30000039ff3a7230 */ /* 0x000fe20000004100 */
[-C--:B------:R-:W-:Y:S01]  /*5d90*/  F2FP.F16.E4M3.UNPACK_B R67, R84.reuse ;  /* 0x00000054ff43723e */ /* 0x080fe200020006ff */
[----:B------:R-:W-:Y:S01]  /*5da0*/  HADD2.F32 R57, -RZ, R59.H0_H0 ;  /* 0x2000003bff397230 */ /* 0x000fe20000004100 */
[----:B------:R-:W-:Y:S01]  /*5db0*/  F2FP.F16.E4M3.UNPACK_B R69, R84.H1 ;  /* 0x00000054ff45723e */ /* 0x000fe200030006ff */
[----:B------:R-:W-:Y:S01]  /*5dc0*/  HADD2.F32 R59, -RZ, R61.H0_H0 ;  /* 0x2000003dff3b7230 */ /* 0x000fe20000004100 */
[-C--:B------:R-:W-:Y:S01]  /*5dd0*/  F2FP.F16.E4M3.UNPACK_B R71, R85.reuse ;  /* 0x00000055ff47723e */ /* 0x080fe200020006ff */
[----:B------:R-:W-:Y:S01]  /*5de0*/  HADD2.F32 R68, -RZ, R67.H1_H1 ;  /* 0x30000043ff447230 */ /* 0x000fe20000004100 */
[----:B------:R-:W-:Y:S01]  /*5df0*/  F2FP.F16.E4M3.UNPACK_B R73, R85.H1 ;  /* 0x00000055ff49723e */ /* 0x000fe200030006ff */
[----:B------:R-:W-:Y:S01]  /*5e00*/  HADD2.F32 R62, -RZ, R61.H1_H1 ;  /* 0x3000003dff3e7230 */ /* 0x000fe20000004100 */
[-C--:B------:R-:W-:Y:S01]  /*5e10*/  F2FP.F16.E4M3.UNPACK_B R75, R86.reuse ;  /* 0x00000056ff4b723e */ /* 0x080fe200020006ff */
[----:B------:R-:W-:Y:S01]  /*5e20*/  HADD2.F32 R61, -RZ, R63.H0_H0 ;  /* 0x2000003fff3d7230 */ /* 0x000fe20000004100 */
[----:B------:R-:W-:Y:S01]  /*5e30*/  F2FP.F16.E4M3.UNPACK_B R77, R86.H1 ;  /* 0x00000056ff4d723e */ /* 0x000fe200030006ff */
[----:B------:R-:W-:Y:S01]  /*5e40*/  HADD2.F32 R72, -RZ, R71.H1_H1 ;  /* 0x30000047ff487230 */ /* 0x000fe20000004100 */
[----:B------:R-:W-:Y:S01]  /*5e50*/  F2FP.F16.E4M3.UNPACK_B R79, R87.H1 ;  /* 0x00000057ff4f723e */ /* 0x000fe200030006ff */
[C---:B--2---:R-:W-:Y:S01]  /*5e60*/  FMUL R0, R47.reuse, R4 ;  /* 0x000000042f007220 */ /* 0x044fe20000400000 */
[C---:B-1----:R-:W-:Y:S01]  /*5e70*/  FMUL R2, R47.reuse, R5 ;  /* 0x000000052f027220 */ /* 0x042fe20000400000 */
[C---:B------:R-:W-:Y:S01]  /*5e80*/  FMUL R4, R47.reuse, R8 ;  /* 0x000000082f047220 */ /* 0x040fe20000400000 */
[----:B------:R-:W-:Y:S01]  /*5e90*/  FMUL R5, R47, R9 ;  /* 0x000000092f057220 */ /* 0x000fe20000400000 */
[C---:B------:R-:W-:Y:S01]  /*5ea0*/  FFMA R0, R49.reuse, R50, R0 ;  /* 0x0000003231007223 */ /* 0x040fe20000000000 */
[----:B------:R-:W-:Y:S01]  /*5eb0*/  FFMA R2, R49, R51, R2 ;  /* 0x0000003331027223 */ /* 0x000fe20000000002 */
[C---:B------:R-:W-:Y:S01]  /*5ec0*/  FMUL R8, R47.reuse, R12 ;  /* 0x0000000c2f087220 */ /* 0x040fe20000400000 */
[C---:B------:R-:W-:Y:S01]  /*5ed0*/  FMUL R9, R47.reuse, R13 ;  /* 0x0000000d2f097220 */ /* 0x040fe20000400000 */
[C---:B------:R-:W-:Y:S01]  /*5ee0*/  FMUL R12, R47.reuse, R16 ;  /* 0x000000102f0c7220 */ /* 0x040fe20000400000 */
[C---:B------:R-:W-:Y:S01]  /*5ef0*/  FMUL R13, R47.reuse, R17 ;  /* 0x000000112f0d7220 */ /* 0x040fe20000400000 */
[C---:B------:R-:W-:Y:S01]  /*5f00*/  FMUL R16, R47.reuse, R20 ;  /* 0x000000142f107220 */ /* 0x040fe20000400000 */
[C---:B------:R-:W-:Y:S01]  /*5f10*/  FMUL R17, R47.reuse, R21 ;  /* 0x000000152f117220 */ /* 0x040fe20000400000 */
[C---:B------:R-:W-:Y:S01]  /*5f20*/  FMUL R20, R47.reuse, R24 ;  /* 0x000000182f147220 */ /* 0x040fe20000400000 */
[C---:B------:R-:W-:Y:S01]  /*5f30*/  FMUL R21, R47.reuse, R25 ;  /* 0x000000192f157220 */ /* 0x040fe20000400000 */
[----:B------:R-:W-:Y:S02]  /*5f40*/  HADD2.F32 R76, -RZ, R75.H1_H1 ;  /* 0x3000004bff4c7230 */ /* 0x000fe40000004100 */
[C---:B------:R-:W-:Y:S01]  /*5f50*/  FMUL R24, R47.reuse, R28 ;  /* 0x0000001c2f187220 */ /* 0x040fe20000400000 */
[C---:B------:R-:W-:Y:S01]  /*5f60*/  FMUL R25, R47.reuse, R29 ;  /* 0x0000001d2f197220 */ /* 0x040fe20000400000 */
[C---:B------:R-:W-:Y:S01]  /*5f70*/  FMUL R28, R47.reuse, R32 ;  /* 0x000000202f1c7220 */ /* 0x040fe20000400000 */
[C---:B------:R-:W-:Y:S01]  /*5f80*/  FMUL R29, R47.reuse, R33 ;  /* 0x000000212f1d7220 */ /* 0x040fe20000400000 */
[C---:B------:R-:W-:Y:S01]  /*5f90*/  FMUL R3, R47.reuse, R6 ;  /* 0x000000062f037220 */ /* 0x040fe20000400000 */
[C---:B------:R-:W-:Y:S01]  /*5fa0*/  FMUL R7, R47.reuse, R7 ;  /* 0x000000072f077220 */ /* 0x040fe20000400000 */
[C---:B------:R-:W-:Y:S01]  /*5fb0*/  FMUL R6, R47.reuse, R10 ;  /* 0x0000000a2f067220 */ /* 0x040fe20000400000 */
[----:B------:R-:W-:Y:S01]  /*5fc0*/  FMUL R11, R47, R11 ;  /* 0x0000000b2f0b7220 */ /* 0x000fe20000400000 */
[C---:B------:R-:W-:Y:S01]  /*5fd0*/  FFMA R3, R49.reuse, R52, R3 ;  /* 0x0000003431037223 */ /* 0x040fe20000000003 */
[C---:B------:R-:W-:Y:S01]  /*5fe0*/  FFMA R7, R49.reuse, R54, R7 ;  /* 0x0000003631077223 */ /* 0x040fe20000000007 */
[C---:B------:R-:W-:Y:S01]  /*5ff0*/  FFMA R4, R49.reuse, R53, R4 ;  /* 0x0000003531047223 */ /* 0x040fe20000000004 */
[----:B------:R-:W-:Y:S01]  /*6000*/  F2FP.F16.E4M3.UNPACK_B R50, R87 ;  /* 0x00000057ff32723e */ /* 0x000fe200020006ff */
[C---:B------:R-:W-:Y:S01]  /*6010*/  FFMA R5, R49.reuse, R56, R5 ;  /* 0x0000003831057223 */ /* 0x040fe20000000005 */
[----:B------:R-:W-:Y:S01]  /*6020*/  FFMA R6, R49, R55, R6 ;  /* 0x0000003731067223 */ /* 0x000fe20000000006 */
[----:B------:R-:W-:Y:S01]  /*6030*/  F2FP.SATFINITE.E4M3.F32.PACK_AB_MERGE_C R117, R7, R3, RZ ;  /* 0x000000030775723e */ /* 0x000fe200048070ff */
[C---:B------:R-:W-:Y:S01]  /*6040*/  FFMA R11, R49.reuse, R58, R11 ;  /* 0x0000003a310b7223 */ /* 0x040fe2000000000b */
[C---:B------:R-:W-:Y:S01]  /*6050*/  FFMA R8, R49.reuse, R57, R8 ;  /* 0x0000003931087223 */ /* 0x040fe20000000008 */
[----:B------:R-:W-:Y:S01]  /*6060*/  ISETP.NE.AND P0, PT, R110, RZ, PT ;  /* 0x000000ff6e00720c */ /* 0x000fe20003f05270 */
[----:B------:R-:W-:Y:S01]  /*6070*/  FFMA R9, R49, R60, R9 ;  /* 0x0000003c31097223 */ /* 0x000fe20000000009 */
[----:B------:R-:W-:Y:S01]  /*6080*/  F2FP.SATFINITE.E4M3.F32.PACK_AB_MERGE_C R116, R2, R0, R117 ;  /* 0x000000000274723e */ /* 0x000fe20004807075 */
[--C-:B------:R-:W-:Y:S01]  /*6090*/  HADD2.F32 R51, -RZ, R50.reuse.H0_H0 ;  /* 0x20000032ff337230 */ /* 0x100fe20000004100 */
[----:B------:R-:W-:Y:S01]  /*60a0*/  F2FP.SATFINITE.E4M3.F32.PACK_AB_MERGE_C R117, R11, R6, RZ ;  /* 0x000000060b75723e */ /* 0x000fe200048070ff */
[----:B------:R-:W-:Y:S02]  /*60b0*/  HADD2.F32 R50, -RZ, R50.H1_H1 ;  /* 0x30000032ff327230 */ /* 0x000fe40000004100 */
[C---:B------:R-:W-:Y:S01]  /*60c0*/  FMUL R10, R47.reuse, R14 ;  /* 0x0000000e2f0a7220 */ /* 0x040fe20000400000 */
[----:B------:R-:W-:Y:S01]  /*60d0*/  FMUL R15, R47, R15 ;  /* 0x0000000f2f0f7220 */ /* 0x000fe20000400000 */
[--C-:B------:R-:W-:Y:S01]  /*60e0*/  HADD2.F32 R63, -RZ, R65.reuse.H0_H0 ;  /* 0x20000041ff3f7230 */ /* 0x100fe20000004100 */
[----:B------:R-:W-:Y:S01]  /*60f0*/  F2FP.SATFINITE.E4M3.F32.PACK_AB_MERGE_C R117, R5, R4, R117 ;  /* 0x000000040575723e */ /* 0x000fe20004807075 */
[C---:B------:R-:W-:Y:S01]  /*6100*/  FFMA R10, R49.reuse, R59, R10 ;  /* 0x0000003b310a7223 */ /* 0x040fe2000000000a */
[C---:B------:R-:W-:Y:S01]  /*6110*/  FFMA R15, R49.reuse, R62, R15 ;  /* 0x0000003e310f7223 */ /* 0x040fe2000000000f */
[C---:B------:R-:W-:Y:S01]  /*6120*/  FFMA R12, R49.reuse, R61, R12 ;  /* 0x0000003d310c7223 */ /* 0x040fe2000000000c */
[----:B------:R-:W-:Y:S01]  /*6130*/  FFMA R13, R49, R64, R13 ;  /* 0x00000040310d7223 */ /* 0x000fe2000000000d */
[----:B------:R-:W-:Y:S02]  /*6140*/  HADD2.F32 R66, -RZ, R65.H1_H1 ;  /* 0x30000041ff427230 */ /* 0x000fe40000004100 */
[C---:B------:R-:W-:Y:S01]  /*6150*/  FMUL R14, R47.reuse, R18 ;  /* 0x000000122f0e7220 */ /* 0x040fe20000400000 */
[----:B------:R-:W-:Y:S02]  /*6160*/  HADD2.F32 R65, -RZ, R67.H0_H0 ;  /* 0x20000043ff417230 */ /* 0x000fe40000004100 */
[----:B------:R-:W-:Y:S01]  /*6170*/  FMUL R19, R47, R19 ;  /* 0x000000132f137220 */ /* 0x000fe20000400000 */
[--C-:B------:R-:W-:Y:S02]  /*6180*/  HADD2.F32 R67, -RZ, R69.reuse.H0_H0 ;  /* 0x20000045ff437230 */ /* 0x100fe40000004100 */
[----:B------:R-:W-:Y:S01]  /*6190*/  FFMA R14, R49, R63, R14 ;  /* 0x0000003f310e7223 */ /* 0x000fe2000000000e */
[----:B------:R-:W-:Y:S02]  /*61a0*/  HADD2.F32 R70, -RZ, R69.H1_H1 ;  /* 0x30000045ff467230 */ /* 0x000fe40000004100 */
[----:B------:R-:W-:Y:S01]  /*61b0*/  FMUL R18, R47, R22 ;  /* 0x000000162f127220 */ /* 0x000fe20000400000 */
[----:B------:R-:W-:Y:S02]  /*61c0*/  HADD2.F32 R69, -RZ, R71.H0_H0 ;  /* 0x20000047ff457230 */ /* 0x000fe40000004100 */
[----:B------:R-:W-:Y:S01]  /*61d0*/  FFMA R19, R49, R66, R19 ;  /* 0x0000004231137223 */ /* 0x000fe20000000013 */
[----:B------:R-:W-:Y:S01]  /*61e0*/  FMUL R23, R47, R23 ;  /* 0x000000172f177220 */ /* 0x000fe20000400000 */
[C---:B------:R-:W-:Y:S01]  /*61f0*/  FFMA R16, R49.reuse, R65, R16 ;  /* 0x0000004131107223 */ /* 0x040fe20000000010 */
[C---:B------:R-:W-:Y:S01]  /*6200*/  FFMA R17, R49.reuse, R68, R17 ;  /* 0x0000004431117223 */ /* 0x040fe20000000011 */
        /* <DEDUP_REMOVED lines=23> */
[----:B------:R-:W-:Y:S01]  /*6380*/  F2FP.SATFINITE.E4M3.F32.PACK_AB_MERGE_C R118, R15, R10, RZ ;  /* 0x0000000a0f76723e */ /* 0x000fe200048070ff */
[----:B------:R-:W-:Y:S01]  /*6390*/  FFMA R28, R49, R51, R28 ;  /* 0x00000033311c7223 */ /* 0x000fe2000000001c */
[----:B------:R-:W-:Y:S01]  /*63a0*/  F2FP.SATFINITE.E4M3.F32.PACK_AB_MERGE_C R119, R19, R14, RZ ;  /* 0x0000000e1377723e */ /* 0x000fe200048070ff */
[C---:B------:R-:W-:Y:S01]  /*63b0*/  FFMA R29, R49.reuse, R50, R29 ;  /* 0x00000032311d7223 */ /* 0x040fe2000000001d */
[C---:B------:R-:W-:Y:S01]  /*63c0*/  FFMA R30, R49.reuse, R77, R30 ;  /* 0x0000004d311e7223 */ /* 0x040fe2000000001e */
[----:B------:R-:W-:Y:S01]  /*63d0*/  FFMA R35, R49, R52, R35 ;  /* 0x0000003431237223 */ /* 0x000fe20000000023 */
[----:B------:R-:W-:Y:S02]  /*63e0*/  F2FP.SATFINITE.E4M3.F32.PACK_AB_MERGE_C R118, R9, R8, R118 ;  /* 0x000000080976723e */ /* 0x000fe40004807076 */
[----:B------:R-:W-:Y:S02]  /*63f0*/  F2FP.SATFINITE.E4M3.F32.PACK_AB_MERGE_C R119, R13, R12, R119 ;  /* 0x0000000c0d77723e */ /* 0x000fe40004807077 */
[----:B------:R-:W-:Y:S02]  /*6400*/  F2FP.SATFINITE.E4M3.F32.PACK_AB_MERGE_C R120, R23, R18, RZ ;  /* 0x000000121778723e */ /* 0x000fe400048070ff */
[----:B------:R-:W-:Y:S01]  /*6410*/  F2FP.SATFINITE.E4M3.F32.PACK_AB_MERGE_C R121, R27, R22, RZ ;  /* 0x000000161b79723e */ /* 0x000fe200048070ff */
[----:B------:R1:W-:Y:S01]  /*6420*/  STS.128 [R100+UR49+0x2200], R116 ;  /* 0x0022007464007988 */ /* 0x0003e20008000c31 */
[----:B------:R-:W-:Y:S02]  /*6430*/  F2FP.SATFINITE.E4M3.F32.PACK_AB_MERGE_C R122, R31, R26, RZ ;  /* 0x0000001a1f7a723e */ /* 0x000fe400048070ff */
[----:B------:R-:W-:Y:S02]  /*6440*/  F2FP.SATFINITE.E4M3.F32.PACK_AB_MERGE_C R123, R35, R30, RZ ;  /* 0x0000001e237b723e */ /* 0x000fe400048070ff */
[----:B------:R-:W-:Y:S02]  /*6450*/  F2FP.SATFINITE.E4M3.F32.PACK_AB_MERGE_C R120, R17, R16, R120 ;  /* 0x000000101178723e */ /* 0x000fe40004807078 */
[----:B------:R-:W-:Y:S02]  /*6460*/  F2FP.SATFINITE.E4M3.F32.PACK_AB_MERGE_C R121, R21, R20, R121 ;  /* 0x000000141579723e */ /* 0x000fe40004807079 */
[----:B------:R-:W-:Y:S02]  /*6470*/  F2FP.SATFINITE.E4M3.F32.PACK_AB_MERGE_C R122, R25, R24, R122 ;  /* 0x00000018197a723e */ /* 0x000fe4000480707a */
[----:B------:R-:W-:Y:S02]  /*6480*/  F2FP.SATFINITE.E4M3.F32.PACK_AB_MERGE_C R123, R29, R28, R123 ;  /* 0x0000001c1d7b723e */ /* 0x000fe4000480707b */
[----:B------:R-:W-:Y:S02]  /*6490*/  LEA R32, R105, UR49, 0x3 ;  /* 0x0000003169207c11 */ /* 0x000fe4000f8e18ff */
[----:B------:R-:W-:Y:S01]  /*64a0*/  @P6 SHF.L.U32 R33, R104, 0x1f, RZ ;  /* 0x0000001f68216819 */ /* 0x000fe200000006ff */
[----:B------:R1:W-:Y:S01]  /*64b0*/  STS.128 [R114+0x2210], R120 ;  /* 0x0022107872007388 */ /* 0x0003e20000000c00 */
[----:B------:R-:W-:Y:S01]  /*64c0*/  @!PT LDS RZ, [RZ] ;  /* 0x00000000fffff984 */ /* 0x000fe20000000800 */
[----:B------:R-:W-:Y:S01]  /*64d0*/  @!PT LDS RZ, [RZ] ;  /* 0x00000000fffff984 */ /* 0x000fe20000000800 */
[----:B------:R-:W-:Y:S01]  /*64e0*/  @!PT LDS RZ, [RZ] ;  /* 0x00000000fffff984 */ /* 0x000fe20000000800 */
[----:B------:R-:W-:Y:S01]  /*64f0*/  @!PT LDS RZ, [RZ] ;  /* 0x00000000fffff984 */ /* 0x000fe20000000800 */
[----:B------:R2:W-:Y:S07]  /*6500*/  MEMBAR.ALL.CTA ;  /* 0x0000000000007992 */ /* 0x0005ee0000008000 */
[----:B--2---:R-:W2:Y:S02]  /*6510*/  FENCE.VIEW.ASYNC.S ;  /* 0x00000000000073c6 */ /* 0x004ea40000000000 */
[----:B--2---:R-:W-:Y:S06]  /*6520*/  BAR.SYNC.DEFER_BLOCKING 0x1, 0x80 ;  /* 0x0042000000007b1d */ /* 0x004fec0000010000 */
[----:B------:R-:W-:Y:S05]  /*6530*/  @P0 BRA `(.L_x_99) ;  /* 0x0000000000280947 */ /* 0x000fea0003800000 */
[----:B------:R-:W-:Y:S02]  /*6540*/  UIADD3 UR4, UPT, UPT, UR49, 0x2200, URZ ;  /* 0x0000220031047890 */ /* 0x000fe4000fffe0ff */
[----:B------:R-:W-:Y:S01]  /*6550*/  UIADD3 UR6, UP0, UPT, UR52, 0x680, URZ ;  /* 0x0000068034067890 */ /* 0x000fe2000ff1e0ff */
[----:B------:R-:W-:Y:S03]  /*6560*/  UMOV UR43, UR36 ;  /* 0x00000024002b7c82 */ /* 0x000fe60008000000 */
[----:B------:R-:W-:Y:S01]  /*6570*/  MOV R109, UR4 ;  /* 0x00000004006d7c02 */ /* 0x000fe20008000f00 */
[----:B------:R-:W-:Y:S03]  /*6580*/  UIADD3.X UR7, UPT, UPT, URZ, UR53, URZ, UP0, !UPT ;  /* 0x00000035ff077290 */ /* 0x000fe600087fe4ff */
[----:B------:R-:W-:Y:S11]  /*6590*/  R2UR UR40, R109 ;  /* 0x000000006d2872ca */ /* 0x000ff600000e0000 */
[----:B------:R-:W-:Y:S02]  /*65a0*/  @!UPT UIADD3 URZ, UPT, UPT, URZ, URZ, URZ ;  /* 0x000000fffffff290 */ /* 0x000fe4000fffe0ff */
[----:B------:R2:W-:Y:S01]  /*65b0*/  UTMASTG.3D [UR40], [UR6] ;  /* 0x00000028060073b5 */ /* 0x0005e20008010000 */
[----:B------:R0:W-:Y:S01]  /*65c0*/  UTMACMDFLUSH ;  /* 0x00000000000079b7 */ /* 0x0001e20000000000 */
[----:B--2---:R-:W-:Y:S04]  /*65d0*/  DEPBAR.LE SB0, 0x1 ;  /* 0x000080400000791a */ /* 0x004fe80000000000 */
.L_x_99:
[----:B------:R-:W-:Y:S05]  /*65e0*/  BSYNC.RECONVERGENT B0 ;  /* 0x0000000000007941 */ /* 0x000fea0003800200 */
.L_x_98:
[----:B------:R-:W-:Y:S06]  /*65f0*/  BAR.SYNC.DEFER_BLOCKING 0x1, 0x80 ;  /* 0x0042000000007b1d */ /* 0x000fec0000010000 */
[----:B------:R-:W2:Y:S01]  /*6600*/  @P6 SYNCS.PHASECHK.TRANS64.TRYWAIT P0, [R32+URZ+0x80], R33 ;  /* 0x00008021200065a7 */ /* 0x000ea200080011ff */
[----:B------:R-:W-:Y:S01]  /*6610*/  BSSY B1, `(.L_x_100) ;  /* 0x0000020000017945 */ /* 0x000fe20003800000 */
[----:B--2---:R-:W-:Y:S03]  /*6620*/  @P6 SEL R115, RZ, 0x1, !P0 ;  /* 0x00000001ff736807 */ /* 0x004fe60004000000 */
[----:B------:R-:W-:Y:S05]  /*6630*/  @!P6 BRA `(.L_x_101) ;  /* 0x000000000074e947 */ /* 0x000fea0003800000 */
[----:B------:R-:W-:Y:S01]  /*6640*/  ISETP.NE.AND P1, PT, R124, RZ, PT ;  /* 0x000000ff7c00720c */ /* 0x000fe20003f25270 */
[----:B------:R-:W-:Y:S01]  /*6650*/  BSSY B0, `(.L_x_102) ;  /* 0x0000009000007945 */ /* 0x000fe20003800000 */
[----:B------:R-:W-:Y:S11]  /*6660*/  ISETP.NE.AND P0, PT, R115, RZ, PT ;  /* 0x000000ff7300720c */ /* 0x000ff60003f05270 */
[----:B------:R-:W-:Y:S05]  /*6670*/  @P1 IMAD R0, R105, 0x1000, R100 ;  /* 0x0000100069001824 */ /* 0x000fea00078e0264 */
[----:B------:R-:W-:Y:S05]  /*6680*/  @P1 IADD3 R2, PT, PT, R0, UR49, RZ ;  /* 0x0000003100021c10 */ /* 0x000fea000fffe0ff */
[----:B------:R-:W-:Y:S01]  /*6690*/  @P1 IMAD.IADD R2, R2, 0x1, R125 ;  /* 0x0000000102021824 */ /* 0x000fe200078e027d */
[----:B------:R-:W-:Y:S06]  /*66a0*/  @P0 BRA `(.L_x_103) ;  /* 0x00000000000c0947 */ /* 0x000fec0003800000 */
[----:B------:R-:W-:Y:S04]  /*66b0*/  SHF.L.U32 R3, R104, 0x1f, RZ ;  /* 0x0000001f68037819 */ /* 0x000fe800000006ff */
[----:B------:R-:W2:Y:S02]  /*66c0*/  SYNCS.PHASECHK.TRANS64.TRYWAIT P0, [R32+URZ+0x80], R3 ;  /* 0x00008003200075a7 */ /* 0x000ea400080011ff */
[----:B--2---:R-:W-:Y:S05]  /*66d0*/  @!P0 BRA `(.L_x_104) ;  /* 0x00000018000c8947 */ /* 0x004fea0003800000 */
.L_x_103:
[----:B------:R-:W-:Y:S05]  /*66e0*/  BSYNC B0 ;  /* 0x0000000000007941 */ /* 0x000fea0003800000 */
.L_x_102:
[----:B------:R-:W-:Y:S01]  /*66f0*/  ISETP.NE.AND P0, PT, R124, RZ, PT ;  /* 0x000000ff7c00720c */ /* 0x000fe20003f05270 */
[----:B--2---:R-:W-:Y:S02]  /*6700*/  VIADD R32, R32, 0x90 ;  /* 0x0000009020207836 */ /* 0x004fe40000000000 */
[----:B------:R-:W-:Y:S02]  /*6710*/  IMAD.U32 R3, RZ, RZ, UR37 ;  /* 0x00000025ff037e24 */ /* 0x000fe4000f8e00ff */
[----:B------:R-:W-:Y:S03]  /*6720*/  VIADD R105, R105, 0x1 ;  /* 0x0000000169697836 */ /* 0x000fe60000000000 */
[----:B------:R-:W-:Y:S05]  /*6730*/  PRMT R3, R3, 0x654, R32 ;  /* 0x0000065403037816 */ /* 0x000fea0000000020 */
[----:B------:R2:W3:Y:S04]  /*6740*/  @P0 LDS.128 R80, [R0+UR49+0x200] ;  /* 0x0002003100500984 */ /* 0x0004e80008000c00 */
[----:B------:R2:W4:Y:S01]  /*6750*/  @P0 LDS.128 R84, [R2+0x210] ;  /* 0x0002100002540984 */ /* 0x0005220000000c00 */
[C---:B------:R-:W-:Y:S01]  /*6760*/  ISETP.NE.AND P0, PT, R105.reuse, 0x2, PT ;  /* 0x000000026900780c */ /* 0x040fe20003f05270 */
[----:B------:R-:W-:Y:S01]  /*6770*/  @!PT LDS RZ, [RZ] ;  /* 0x00000000fffff984 */ /* 0x000fe20000000800 */
[----:B------:R-:W-:Y:S01]  /*6780*/  @!PT LDS RZ, [RZ] ;  /* 0x00000000fffff984 */ /* 0x000fe20000000800 */
[----:B------:R-:W-:Y:S01]  /*6790*/  @!PT LDS RZ, [RZ] ;  /* 0x00000000fffff984 */ /* 0x000fe20000000800 */
[----:B------:R-:W-:Y:S01]  /*67a0*/  @!PT LDS RZ, [RZ] ;  /* 0x00000000fffff984 */ /* 0x000fe20000000800 */
[----:B------:R5:W-:Y:S06]  /*67b0*/  MEMBAR.ALL.CTA ;  /* 0x0000000000007992 */ /* 0x000bec0000008000 */
[----:B-----5:R-:W5:Y:S01]  /*67c0*/  FENCE.VIEW.ASYNC.S ;  /* 0x00000000000073c6 */ /* 0x020f620000000000 */
[----:B------:R-:W-:Y:S01]  /*67d0*/  SEL R105, R105, RZ, P0 ;  /* 0x000000ff69697207 */ /* 0x000fe20000000000 */
[----:B-----5:R5:W-:Y:S02]  /*67e0*/  SYNCS.ARRIVE.TRANS64.RED.A1T0 RZ, [R3+URZ], RZ ;  /* 0x000000ff03ff79a7 */ /* 0x020be400081004ff */
[----:B-----5:R-:W-:Y:S04]  /*67f0*/  SEL R3, RZ, 0x1, P0 ;  /* 0x00000001ff037807 */ /* 0x020fe80000000000 */
[----:B--23--:R-:W-:Y:S02]  /*6800*/  LOP3.LUT R104, R104, R3, RZ, 0x3c, !PT ;  /* 0x0000000368687212 */ /* 0x00cfe400078e3cff */
.L_x_101:
[----:B------:R-:W-:Y:S05]  /*6810*/  BSYNC B1 ;  /* 0x0000000000017941 */ /* 0x000fea0003800000 */
.L_x_100:
[----:B------:R-:W-:Y:S05]  /*6820*/  VIADD R0, R48, 0x40 ;  /* 0x0000004030007836 */ /* 0x000fea0000000000 */
[----:B------:R-:W-:Y:S04]  /*6830*/  SHF.R.U32.HI R0, RZ, 0x15, R0 ;  /* 0x00000015ff007819 */ /* 0x000fe80000011600 */
[----:B------:R-:W-:Y:S11]  /*6840*/  LOP3.LUT P0, RZ, R0, 0x3, R101, 0x48, !PT ;  /* 0x0000000300ff7812 */ /* 0x000ff60007804865 */
[----:B------:R-:W-:Y:S02]  /*6850*/  @!UPT UIADD3 URZ, UPT, UPT, URZ, URZ, URZ ;  /* 0x000000fffffff290 */ /* 0x000fe4000fffe0ff */
[----:B------:R-:W-:Y:S05]  /*6860*/  @!P0 BRA `(.L_x_105) ;  /* 0x0000000000408947 */ /* 0x000fea0003800000 */
[----:B------:R-:W2:Y:S01]  /*6870*/  LDCU.64 UR8, c[0x4][0x70] ;  /* 0x01000e00ff0877ac */ /* 0x000ea20008000a00 */
[----:B------:R-:W-:Y:S01]  /*6880*/  MOV R3, 0x0 ;  /* 0x0000000000037802 */ /* 0x000fe20000000f00 */
[----:B------:R-:W-:Y:S02]  /*6890*/  HFMA2 R12, -RZ, RZ, 0, 5.9604644775390625e-08 ;  /* 0x00000001ff0c7431 */ /* 0x000fe400000001ff */
[----:B------:R-:W-:Y:S02]  /*68a0*/  IMAD.MOV.U32 R8, RZ, RZ, 0x192 ;  /* 0x00000192ff087424 */ /* 0x000fe400078e00ff */
[----:B------:R-:W-:Y:S01]  /*68b0*/  IMAD.MOV.U32 R13, RZ, RZ, RZ ;  /* 0x000000ffff0d7224 */ /* 0x000fe200078e00ff */
[----:B------:R-:W3:Y:S01]  /*68c0*/  LDCU.64 UR6, c[0x4][0x78] ;  /* 0x01000f00ff0677ac */ /* 0x000ee20008000a00 */
[----:B------:R-:W1:Y:S01]  /*68d0*/  LDC.64 R2, c[0x4][R3] ;  /* 0x0100000003027b82 */ /* 0x000e620000000a00 */
[----:B------:R-:W5:Y:S01]  /*68e0*/  LDCU.64 UR4, c[0x4][0x10] ;  /* 0x01000200ff0477ac */ /* 0x000f620008000a00 */
[----:B--2---:R-:W-:Y:S01]  /*68f0*/  MOV R5, UR9 ;  /* 0x0000000900057c02 */ /* 0x004fe20008000f00 */
[----:B------:R-:W-:Y:S01]  /*6900*/  IMAD.U32 R4, RZ, RZ, UR8 ;  /* 0x00000008ff047e24 */ /* 0x000fe2000f8e00ff */
[----:B---3--:R-:W-:Y:S01]  /*6910*/  MOV R7, UR7 ;  /* 0x0000000700077c02 */ /* 0x008fe20008000f00 */
[----:B------:R-:W-:Y:S01]  /*6920*/  IMAD.U32 R6, RZ, RZ, UR6 ;  /* 0x00000006ff067e24 */ /* 0x000fe2000f8e00ff */
[----:B-----5:R-:W-:Y:S01]  /*6930*/  MOV R11, UR5 ;  /* 0x00000005000b7c02 */ /* 0x020fe20008000f00 */
[----:B------:R-:W-:Y:S02]  /*6940*/  IMAD.U32 R10, RZ, RZ, UR4 ;  /* 0x00000004ff0a7e24 */ /* 0x000fe4000f8e00ff */
[----:B------:R-:W-:Y:S07]  /*6950*/  LEPC R20, `(.L_x_105) ;  /* 0x000000001014794e */ /* 0x000fee0000000000 */
[----:B-1--4-:R-:W-:Y:S05]  /*6960*/  CALL.ABS.NOINC R2 ;  /* 0x0000000002007343 */ /* 0x012fea0003c00000 */
.L_x_105:
[----:B------:R-:W-:Y:S01]  /*6970*/  ISETP.NE.AND P0, PT, R110, RZ, PT ;  /* 0x000000ff6e00720c */ /* 0x000fe20003f05270 */
[----:B------:R-:W-:Y:S05]  /*6980*/  WARPSYNC.ALL ;  /* 0x0000000000007948 */ /* 0x000fea0003800000 */
[----:B------:R-:W-:Y:S01]  /*6990*/  R2UR UR4, R48 ;  /* 0x00000000300472ca */ /* 0x000fe200000e0000 */
[----:B------:R-:W-:Y:S01]  /*69a0*/  BSSY.RECONVERGENT B0, `(.L_x_106) ;  /* 0x000009c000007945 */ /* 0x000fe20003800200 */
[-C--:B------:R-:W-:Y:S02]  /*69b0*/  F2FP.F16.E4M3.UNPACK_B R51, R80.reuse ;  /* 0x00000050ff33723e */ /* 0x080fe400020006ff */
[----:B------:R-:W-:Y:S02]  /*69c0*/  F2FP.F16.E4M3.UNPACK_B R80, R80.H1 ;  /* 0x00000050ff50723e */ /* 0x000fe400030006ff */
[-C--:B------:R-:W-:Y:S01]  /*69d0*/  F2FP.F16.E4M3.UNPACK_B R55, R81.reuse ;  /* 0x00000051ff37723e */ /* 0x080fe200020006ff */
[--C-:B------:R-:W-:Y:S01]  /*69e0*/  HADD2.F32 R50, -RZ, R51.reuse.H0_H0 ;  /* 0x20000033ff327230 */ /* 0x100fe20000004100 */
[----:B------:R-:W-:Y:S01]  /*69f0*/  F2FP.F16.E4M3.UNPACK_B R81, R81.H1 ;  /* 0x00000051ff51723e */ /* 0x000fe200030006ff */
[----:B------:R-:W-:Y:S01]  /*6a00*/  HADD2.F32 R52, -RZ, R51.H1_H1 ;  /* 0x30000033ff347230 */ /* 0x000fe20000004100 */
[-C--:B------:R-:W-:Y:S01]  /*6a10*/  F2FP.F16.E4M3.UNPACK_B R59, R82.reuse ;  /* 0x00000052ff3b723e */ /* 0x080fe200020006ff */
[--C-:B------:R-:W-:Y:S01]  /*6a20*/  HADD2.F32 R51, -RZ, R80.reuse.H0_H0 ;  /* 0x20000050ff337230 */ /* 0x100fe20000004100 */
[----:B------:R-:W-:Y:S01]  /*6a30*/  F2FP.F16.E4M3.UNPACK_B R82, R82.H1 ;  /* 0x00000052ff52723e */ /* 0x000fe200030006ff */
[----:B------:R-:W-:Y:S01]  /*6a40*/  LDTM.16dp32bit_t0_t15.x32 R4, tmem[UR4+0x40] ;  /* 0x00004004000479ee */ /* 0x000fe20008a80000 */
[----:B------:R-:W2:Y:S01]  /*6a50*/  LDTM.16dp32bit_t16_t31.x32 R4, tmem[UR4+0x60] ;  /* 0x00006004000479ee */ /* 0x000ea20008aa0000 */
[----:B------:R-:W-:Y:S01]  /*6a60*/  NOP ;  /* 0x0000000000007918 */ /* 0x000fe20000000000 */
[--C-:B------:R-:W-:Y:S01]  /*6a70*/  HADD2.F32 R53, -RZ, R55.reuse.H0_H0 ;  /* 0x20000037ff357230 */ /* 0x100fe20000004100 */
[----:B------:R-:W-:Y:S01]  /*6a80*/  R2UR UR5, R113 ;  /* 0x00000000710572ca */ /* 0x000fe200000e0000 */
[----:B------:R-:W-:Y:S01]  /*6a90*/  HADD2.F32 R56, -RZ, R55.H1_H1 ;  /* 0x30000037ff387230 */ /* 0x000fe20000004100 */
[----:B------:R-:W-:Y:S01]  /*6aa0*/  F2FP.F16.E4M3.UNPACK_B R63, R83 ;  /* 0x00000053ff3f723e */ /* 0x000fe200020006ff */
[--C-:B------:R-:W-:Y:S01]  /*6ab0*/  HADD2.F32 R57, -RZ, R59.reuse.H0_H0 ;  /* 0x2000003bff397230 */ /* 0x100fe20000004100 */
[----:B----4-:R-:W-:Y:S01]  /*6ac0*/  F2FP.F16.E4M3.UNPACK_B R67, R84 ;  /* 0x00000054ff43723e */ /* 0x010fe200020006ff */
[----:B------:R-:W-:Y:S01]  /*6ad0*/  HADD2.F32 R60, -RZ, R59.H1_H1 ;  /* 0x3000003bff3c7230 */ /* 0x000fe20000004100 */
[----:B------:R-:W-:Y:S01]  /*6ae0*/  F2FP.F16.E4M3.UNPACK_B R71, R85 ;  /* 0x00000055ff47723e */ /* 0x000fe200020006ff */
[--C-:B------:R-:W-:Y:S01]  /*6af0*/  HADD2.F32 R61, -RZ, R63.reuse.H0_H0 ;  /* 0x2000003fff3d7230 */ /* 0x100fe20000004100 */
[----:B------:R-:W-:Y:S01]  /*6b00*/  F2FP.F16.E4M3.UNPACK_B R75, R86 ;  /* 0x00000056ff4b723e */ /* 0x000fe200020006ff */
[----:B------:R-:W-:Y:S01]  /*6b10*/  HADD2.F32 R64, -RZ, R63.H1_H1 ;  /* 0x3000003fff407230 */ /* 0x000fe20000004100 */
[----:B------:R-:W-:Y:S01]  /*6b20*/  F2FP.F16.E4M3.UNPACK_B R77, R87 ;  /* 0x00000057ff4d723e */ /* 0x000fe200020006ff */
[--C-:B------:R-:W-:Y:S01]  /*6b30*/  HADD2.F32 R65, -RZ, R67.reuse.H0_H0 ;  /* 0x20000043ff417230 */ /* 0x100fe20000004100 */
[----:B------:R-:W-:Y:S01]  /*6b40*/  F2FP.F16.E4M3.UNPACK_B R83, R83.H1 ;  /* 0x00000053ff53723e */ /* 0x000fe200030006ff */
[----:B------:R-:W-:Y:S01]  /*6b50*/  UIADD3 UR5, UPT, UPT, UR5, 0xf0, URZ ;  /* 0x000000f005057890 */ /* 0x000fe2000fffe0ff */
[----:B------:R-:W-:Y:S01]  /*6b60*/  HADD2.F32 R67, -RZ, R67.H1_H1 ;  /* 0x30000043ff437230 */ /* 0x000fe20000004100 */
[----:B------:R-:W-:Y:S01]  /*6b70*/  F2FP.F16.E4M3.UNPACK_B R84, R84.H1 ;  /* 0x00000054ff54723e */ /* 0x000fe200030006ff */
[--C-:B------:R-:W-:Y:S01]  /*6b80*/  HADD2.F32 R69, -RZ, R71.reuse.H0_H0 ;  /* 0x20000047ff457230 */ /* 0x100fe20000004100 */
[----:B------:R-:W-:Y:S01]  /*6b90*/  UPRMT UR5, UR37, 0x654, UR5 ;  /* 0x0000065425057896 */ /* 0x000fe20008000005 */
[----:B------:R-:W-:Y:S01]  /*6ba0*/  HADD2.F32 R72, -RZ, R71.H1_H1 ;  /* 0x30000047ff487230 */ /* 0x000fe20000004100 */
[----:B------:R-:W-:Y:S01]  /*6bb0*/  F2FP.F16.E4M3.UNPACK_B R85, R85.H1 ;  /* 0x00000055ff55723e */ /* 0x000fe200030006ff */
[--C-:B------:R-:W-:Y:S02]  /*6bc0*/  HADD2.F32 R73, -RZ, R75.reuse.H0_H0 ;  /* 0x2000004bff497230 */ /* 0x100fe40000004100 */
[C---:B--2---:R-:W-:Y:S01]  /*6bd0*/  FMUL R4, R47.reuse, R4 ;  /* 0x000000042f047220 */ /* 0x044fe20000400000 */
[C---:B------:R-:W-:Y:S01]  /*6be0*/  FMUL R5, R47.reuse, R5 ;  /* 0x000000052f057220 */ /* 0x040fe20000400000 */
[C---:B------:R-:W-:Y:S01]  /*6bf0*/  FMUL R8, R47.reuse, R8 ;  /* 0x000000082f087220 */ /* 0x040fe20000400000 */
[----:B------:R-:W-:Y:S01]  /*6c00*/  FMUL R9, R47, R9 ;  /* 0x000000092f097220 */ /* 0x000fe20000400000 */
[C---:B------:R-:W-:Y:S01]  /*6c10*/  FFMA R4, R49.reuse, R50, R4 ;  /* 0x0000003231047223 */ /* 0x040fe20000000004 */
[----:B------:R-:W-:Y:S01]  /*6c20*/  SYNCS.ARRIVE.TRANS64.RED.A1T0 RZ, [UR5], RZ ;  /* 0x000000ffffff79a7 */ /* 0x000fe20008100405 */
        /* <DEDUP_REMOVED lines=18> */
[--C-:B------:R-:W-:Y:S02]  /*6d50*/  HADD2.F32 R55, -RZ, R81.reuse.H0_H0 ;  /* 0x20000051ff377230 */ /* 0x100fe40000004100 */
[----:B------:R-:W-:Y:S01]  /*6d60*/  FMUL R10, R47, R10 ;  /* 0x0000000a2f0a7220 */ /* 0x000fe20000400000 */
[C---:B------:R-:W-:Y:S01]  /*6d70*/  FFMA R6, R49.reuse, R51, R6 ;  /* 0x0000003331067223 */ /* 0x040fe20000000006 */
[----:B------:R-:W-:Y:S02]  /*6d80*/  HADD2.F32 R58, -RZ, R81.H1_H1 ;  /* 0x30000051ff3a7230 */ /* 0x000fe40000004100 */
[C---:B------:R-:W-:Y:S01]  /*6d90*/  FFMA R7, R49.reuse, R54, R7 ;  /* 0x0000003631077223 */ /* 0x040fe20000000007 */
[C---:B------:R-:W-:Y:S01]  /*6da0*/  FFMA R8, R49.reuse, R53, R8 ;  /* 0x0000003531087223 */ /* 0x040fe20000000008 */
[C---:B------:R-:W-:Y:S01]  /*6db0*/  FFMA R9, R49.reuse, R56, R9 ;  /* 0x0000003831097223 */ /* 0x040fe20000000009 */
[----:B------:R-:W-:Y:S01]  /*6dc0*/  FFMA R10, R49, R55, R10 ;  /* 0x00000037310a7223 */ /* 0x000fe2000000000a */
[----:B------:R-:W-:Y:S01]  /*6dd0*/  HADD2.F32 R51, -RZ, R77.H0_H0 ;  /* 0x2000004dff337230 */ /* 0x000fe20000004100 */
[----:B-1----:R-:W-:Y:S01]  /*6de0*/  F2FP.SATFINITE.E4M3.F32.PACK_AB_MERGE_C R116, R7, R6, RZ ;  /* 0x000000060774723e */ /* 0x002fe200048070ff */
[C---:B------:R-:W-:Y:S01]  /*6df0*/  FMUL R11, R47.reuse, R11 ;  /* 0x0000000b2f0b7220 */ /* 0x040fe20000400000 */
[--C-:B------:R-:W-:Y:S02]  /*6e00*/  HADD2.F32 R59, -RZ, R82.reuse.H0_H0 ;  /* 0x20000052ff3b7230 */ /* 0x100fe40000004100 */
[----:B------:R-:W-:Y:S01]  /*6e10*/  FMUL R14, R47, R14 ;  /* 0x0000000e2f0e7220 */ /* 0x000fe20000400000 */
[----:B------:R-:W-:Y:S01]  /*6e20*/  HADD2.F32 R62, -RZ, R82.H1_H1 ;  /* 0x30000052ff3e7230 */ /* 0x000fe20000004100 */
[----:B------:R-:W-:Y:S01]  /*6e30*/  F2FP.SATFINITE.E4M3.F32.PACK_AB_MERGE_C R116, R5, R4, R116 ;  /* 0x000000040574723e */ /* 0x000fe20004807074 */
[C---:B------:R-:W-:Y:S01]  /*6e40*/  FFMA R11, R49.reuse, R58, R11 ;  /* 0x0000003a310b7223 */ /* 0x040fe2000000000b */
[C---:B------:R-:W-:Y:S01]  /*6e50*/  FFMA R12, R49.reuse, R57, R12 ;  /* 0x00000039310c7223 */ /* 0x040fe2000000000c */
[C---:B------:R-:W-:Y:S01]  /*6e60*/  FFMA R13, R49.reuse, R60, R13 ;  /* 0x0000003c310d7223 */ /* 0x040fe2000000000d */
[----:B------:R-:W-:Y:S01]  /*6e70*/  F2FP.F16.E4M3.UNPACK_B R86, R86.H1 ;  /* 0x00000056ff56723e */ /* 0x000fe200030006ff */
[----:B------:R-:W-:Y:S01]  /*6e80*/  FFMA R14, R49, R59, R14 ;  /* 0x0000003b310e7223 */ /* 0x000fe2000000000e */
[----:B------:R-:W-:Y:S01]  /*6e90*/  F2FP.SATFINITE.E4M3.F32.PACK_AB_MERGE_C R117, R11, R10, RZ ;  /* 0x0000000a0b75723e */ /* 0x000fe200048070ff */
[C---:B------:R-:W-:Y:S01]  /*6ea0*/  FMUL R15, R47.reuse, R15 ;  /* 0x0000000f2f0f7220 */ /* 0x040fe20000400000 */
[--C-:B------:R-:W-:Y:S02]  /*6eb0*/  HADD2.F32 R63, -RZ, R83.reuse.H0_H0 ;  /* 0x20000053ff3f7230 */ /* 0x100fe40000004100 */
[----:B------:R-:W-:Y:S01]  /*6ec0*/  FMUL R18, R47, R18 ;  /* 0x000000122f127220 */ /* 0x000fe20000400000 */
[----:B------:R-:W-:Y:S01]  /*6ed0*/  HADD2.F32 R66, -RZ, R83.H1_H1 ;  /* 0x30000053ff427230 */ /* 0x000fe20000004100 */
[----:B------:R-:W-:Y:S01]  /*6ee0*/  F2FP.SATFINITE.E4M3.F32.PACK_AB_MERGE_C R117, R9, R8, R117 ;  /* 0x000000080975723e */ /* 0x000fe20004807075 */
[C---:B------:R-:W-:Y:S01]  /*6ef0*/  FFMA R15, R49.reuse, R62, R15 ;  /* 0x0000003e310f7223 */ /* 0x040fe2000000000f */
[C---:B------:R-:W-:Y:S01]  /*6f00*/  FFMA R16, R49.reuse, R61, R16 ;  /* 0x0000003d31107223 */ /* 0x040fe20000000010 */
[----:B------:R-:W-:Y:S01]  /*6f10*/  FFMA R17, R49, R64, R17 ;  /* 0x0000004031117223 */ /* 0x000fe20000000011 */
[----:B------:R-:W-:Y:S01]  /*6f20*/  FMUL R19, R47, R19 ;  /* 0x000000132f137220 */ /* 0x000fe20000400000 */
        /* <DEDUP_REMOVED lines=15> */
[----:B------:R-:W-:Y:S01]  /*7020*/  F2FP.F16.E4M3.UNPACK_B R87, R87.H1 ;  /* 0x00000057ff57723e */ /* 0x000fe200030006ff */
        /* <DEDUP_REMOVED lines=32> */
[----:B------:R-:W-:Y:S03]  /*7230*/  IADD3 R79, PT, PT, R44, 0x1, RZ ;  /* 0x000000012c4f7810 */ /* 0x000fe60007ffe0ff */
        /* <DEDUP_REMOVED lines=9> */
[----:B------:R-:W-:Y:S02]  /*72d0*/  UIADD3 UR8, UP0, UPT, UR52, 0x680, URZ ;  /* 0x0000068034087890 */ /* 0x000fe4000ff1e0ff */
[----:B------:R-:W-:Y:S02]  /*72e0*/  UIADD3 UR5, UPT, UPT, UR41, 0x40, URZ ;  /* 0x0000004029057890 */ /* 0x000fe4000fffe0ff */
[----:B------:R-:W-:Y:S02]  /*72f0*/  UIADD3 UR4, UPT, UPT, UR49, 0x3200, URZ ;  /* 0x0000320031047890 */ /* 0x000fe4000fffe0ff */
[----:B------:R-:W-:Y:S01]  /*7300*/  UIADD3.X UR9, UPT, UPT, URZ, UR53, URZ, UP0, !UPT ;  /* 0x00000035ff097290 */ /* 0x000fe200087fe4ff */
[----:B------:R-:W-:Y:S01]  /*7310*/  UMOV UR6, UR42 ;  /* 0x0000002a00067c82 */ /* 0x000fe20008000000 */
[----:B------:R-:W-:Y:S07]  /*7320*/  UMOV UR7, UR36 ;  /* 0x0000002400077c82 */ /* 0x000fee0008000000 */
[----:B------:R2:W-:Y:S01]  /*7330*/  UTMASTG.3D [UR4], [UR8] ;  /* 0x00000004080073b5 */ /* 0x0005e20008010000 */
[----:B------:R0:W-:Y:S01]  /*7340*/  UTMACMDFLUSH ;  /* 0x00000000000079b7 */ /* 0x0001e20000000000 */
[----:B--2---:R-:W-:Y:S04]  /*7350*/  DEPBAR.LE SB0, 0x1 ;  /* 0x000080400000791a */ /* 0x004fe80000000000 */
.L_x_107:
[----:B------:R-:W-:Y:S05]  /*7360*/  BSYNC.RECONVERGENT B0 ;  /* 0x0000000000007941 */ /* 0x000fea0003800200 */
.L_x_106:
[----:B------:R-:W-:Y:S01]  /*7370*/  BAR.SYNC.DEFER_BLOCKING 0x1, 0x80 ;  /* 0x0042000000007b1d */ /* 0x000fe20000010000 */
[----:B------:R-:W-:Y:S01]  /*7380*/  ISETP.NE.AND P2, PT, R111, RZ, PT ;  /* 0x000000ff6f00720c */ /* 0x000fe20003f45270 */
[----:B------:R-:W-:Y:S01]  /*7390*/  IMAD.IADD R20, R43, 0x1, R94 ;  /* 0x000000012b147824 */ /* 0x000fe200078e025e */
[----:B------:R-:W-:Y:S01]  /*73a0*/  ISETP.NE.AND P0, PT, R112, 0x2, PT ;  /* 0x000000027000780c */ /* 0x000fe20003f05270 */
[----:B------:R-:W-:Y:S01]  /*73b0*/  IMAD.IADD R21, R45, 0x1, R96 ;  /* 0x000000012d157824 */ /* 0x000fe200078e0260 */
[----:B------:R-:W-:Y:S02]  /*73c0*/  ISETP.NE.AND P1, PT, R79, 0x4, PT ;  /* 0x000000044f00780c */ /* 0x000fe40003f25270 */
[----:B------:R-:W-:Y:S02]  /*73d0*/  SEL R3, RZ, 0x1, P0 ;  /* 0x00000001ff037807 */ /* 0x000fe40000000000 */
[----:B------:R-:W-:Y:S02]  /*73e0*/  SEL R0, RZ, 0x1, P1 ;  /* 0x00000001ff007807 */ /* 0x000fe40000800000 */
[----:B------:R-:W-:Y:S02]  /*73f0*/  LOP3.LUT R106, R106, R3, RZ, 0x3c, !PT ;  /* 0x000000036a6a7212 */ /* 0x000fe400078e3cff */
[----:B------:R-:W-:Y:S02]  /*7400*/  LOP3.LUT R107, R107, R0, RZ, 0x3c, !PT ;  /* 0x000000006b6b7212 */ /* 0x000fe400078e3cff */
[----:B------:R-:W-:Y:S02]  /*7410*/  @P2 R2UR UR36, R103 ;  /* 0x00000000672422ca */ /* 0x000fe400000e0000 */
[----:B------:R-:W-:Y:S02]  /*7420*/  SEL R112, R112, RZ, P0 ;  /* 0x000000ff70707207 */ /* 0x000fe40000000000 */
[----:B------:R-:W-:Y:S01]  /*7430*/  SEL R44, R79, RZ, P1 ;  /* 0x000000ff4f2c7207 */ /* 0x000fe20000800000 */
[----:B------:R-:W-:Y:S10]  /*7440*/  @P2 BRA `(.L_x_108) ;  /* 0xffffffd400f82947 */ /* 0x000ff4000383ffff */
[----:B------:R-:W-:Y:S05]  /*7450*/  EXIT ;  /* 0x000000000000794d */ /* 0x000fea0003800000 */
.L_x_19:
[----:B--2---:R2:W1:Y:S02]  /*7460*/  SYNCS.PHASECHK.TRANS64.TRYWAIT P0, [R3+URZ+0x120], R2 ;  /* 0x00012002030075a7 */ /* 0x00446400080011ff */
[----:B-1----:R-:W-:Y:S05]  /*7470*/  @!P0 NANOSLEEP.SYNCS 0x989680 ;  /* 0x009896800000895d */ /* 0x002fea0003900000 */
[----:B------:R-:W1:Y:S02]  /*7480*/  @!P0 SYNCS.PHASECHK.TRANS64 P0, [R3+URZ+0x120], R2 ;  /* 0x00012002030085a7 */ /* 0x000e6400080010ff */
[----:B-1----:R-:W-:Y:S05]  /*7490*/  @!P0 BRA `(.L_x_19) ;  /* 0xfffffffc00f08947 */ /* 0x002fea000383ffff */
[----:B------:R-:W-:Y:S05]  /*74a0*/  BRA `(.L_x_109) ;  /* 0xffffffa000607947 */ /* 0x000fea000383ffff */
.L_x_22:
[----:B-1----:R-:W-:-:S07]  /*74b0*/  MOV R2, UR33 ;  /* 0x0000002100027c02 */ /* 0x002fce0008000f00 */
.L_x_110:
[----:B-1----:R1:W2:Y:S02]  /*74c0*/  SYNCS.PHASECHK.TRANS64.TRYWAIT P0, [R2+URZ+0x40], R5 ;  /* 0x00004005020075a7 */ /* 0x0022a400080011ff */
[----:B--2---:R-:W-:Y:S05]  /*74d0*/  @!P0 NANOSLEEP.SYNCS 0x989680 ;  /* 0x009896800000895d */ /* 0x004fea0003900000 */
[----:B------:R-:W2:Y:S02]  /*74e0*/  @!P0 SYNCS.PHASECHK.TRANS64 P0, [R2+URZ+0x40], R5 ;  /* 0x00004005020085a7 */ /* 0x000ea400080010ff */
[----:B--2---:R-:W-:Y:S05]  /*74f0*/  @!P0 BRA `(.L_x_110) ;  /* 0xfffffffc00f08947 */ /* 0x004fea000383ffff */
[----:B------:R-:W-:Y:S05]  /*7500*/  BRA `(.L_x_21) ;  /* 0xffffffa000b07947 */ /* 0x000fea000383ffff */
.L_x_28:
[----:B-1----:R-:W-:-:S07]  /*7510*/  MOV R2, UR17 ;  /* 0x0000001100027c02 */ /* 0x002fce0008000f00 */
.L_x_111:
[----:B-1----:R1:W2:Y:S02]  /*7520*/  SYNCS.PHASECHK.TRANS64.TRYWAIT P0, [R2+URZ+0x40], R5 ;  /* 0x00004005020075a7 */ /* 0x0022a400080011ff */
[----:B--2---:R-:W-:Y:S05]  /*7530*/  @!P0 NANOSLEEP.SYNCS 0x989680 ;  /* 0x009896800000895d */ /* 0x004fea0003900000 */
[----:B------:R-:W2:Y:S02]  /*7540*/  @!P0 SYNCS.PHASECHK.TRANS64 P0, [R2+URZ+0x40], R5 ;  /* 0x00004005020085a7 */ /* 0x000ea400080010ff */
[----:B--2---:R-:W-:Y:S05]  /*7550*/  @!P0 BRA `(.L_x_111) ;  /* 0xfffffffc00f08947 */ /* 0x004fea000383ffff */
[----:B------:R-:W-:Y:S05]  /*7560*/  BRA `(.L_x_27) ;  /* 0xffffffa400587947 */ /* 0x000fea000383ffff */
.L_x_32:
[----:B-1----:R1:W2:Y:S02]  /*7570*/  SYNCS.PHASECHK.TRANS64.TRYWAIT P0, [R2+URZ+0xb0], R3 ;  /* 0x0000b003020075a7 */ /* 0x0022a400080011ff */
[----:B--2---:R-:W-:Y:S05]  /*7580*/  @!P0 NANOSLEEP.SYNCS 0x989680 ;  /* 0x009896800000895d */ /* 0x004fea0003900000 */
[----:B------:R-:W2:Y:S02]  /*7590*/  @!P0 SYNCS.PHASECHK.TRANS64 P0, [R2+URZ+0xb0], R3 ;  /* 0x0000b003020085a7 */ /* 0x000ea400080010ff */
[----:B--2---:R-:W-:Y:S05]  /*75a0*/  @!P0 BRA `(.L_x_32) ;  /* 0xfffffffc00f08947 */ /* 0x004fea000383ffff */
[----:B------:R-:W-:Y:S05]  /*75b0*/  BRA `(.L_x_112) ;  /* 0xffffffa400e87947 */ /* 0x000fea000383ffff */
.L_x_36:
[----:B----4-:R-:W-:-:S07]  /*75c0*/  MOV R0, UR5 ;  /* 0x0000000500007c02 */ /* 0x010fce0008000f00 */
.L_x_113:
[----:B-1----:R1:W2:Y:S02]  /*75d0*/  SYNCS.PHASECHK.TRANS64.TRYWAIT P0, [R0+URZ], R3 ;  /* 0x00000003000075a7 */ /* 0x0022a400080011ff */
[----:B--2---:R-:W-:Y:S05]  /*75e0*/  @!P0 NANOSLEEP.SYNCS 0x989680 ;  /* 0x009896800000895d */ /* 0x004fea0003900000 */
[----:B------:R-:W2:Y:S02]  /*75f0*/  @!P0 SYNCS.PHASECHK.TRANS64 P0, [R0+URZ], R3 ;  /* 0x00000003000085a7 */ /* 0x000ea400080010ff */
[----:B--2---:R-:W-:Y:S05]  /*7600*/  @!P0 BRA `(.L_x_113) ;  /* 0xfffffffc00f08947 */ /* 0x004fea000383ffff */
[----:B------:R-:W-:Y:S05]  /*7610*/  BRA `(.L_x_114) ;  /* 0xffffffac00587947 */ /* 0x000fea000383ffff */
.L_x_37:
[----:B----4-:R-:W-:-:S07]  /*7620*/  MOV R0, UR5 ;  /* 0x0000000500007c02 */ /* 0x010fce0008000f00 */
.L_x_115:
[----:B-1----:R1:W2:Y:S02]  /*7630*/  SYNCS.PHASECHK.TRANS64.TRYWAIT P0, [R0+URZ], R3 ;  /* 0x00000003000075a7 */ /* 0x0022a400080011ff */
[----:B--2---:R-:W-:Y:S05]  /*7640*/  @!P0 NANOSLEEP.SYNCS 0x989680 ;  /* 0x009896800000895d */ /* 0x004fea0003900000 */
[----:B------:R-:W2:Y:S02]  /*7650*/  @!P0 SYNCS.PHASECHK.TRANS64 P0, [R0+URZ], R3 ;  /* 0x00000003000085a7 */ /* 0x000ea400080010ff */
[----:B--2---:R-:W-:Y:S05]  /*7660*/  @!P0 BRA `(.L_x_115) ;  /* 0xfffffffc00f08947 */ /* 0x004fea000383ffff */
[----:B------:R-:W-:Y:S05]  /*7670*/  BRA `(.L_x_116) ;  /* 0xffffffac00647947 */ /* 0x000fea000383ffff */
.L_x_38:
[----:B----4-:R-:W-:-:S07]  /*7680*/  MOV R0, UR5 ;  /* 0x0000000500007c02 */ /* 0x010fce0008000f00 */
.L_x_117:
[----:B-1----:R1:W2:Y:S02]  /*7690*/  SYNCS.PHASECHK.TRANS64.TRYWAIT P0, [R0+URZ], R3 ;  /* 0x00000003000075a7 */ /* 0x0022a400080011ff */
[----:B--2---:R-:W-:Y:S05]  /*76a0*/  @!P0 NANOSLEEP.SYNCS 0x989680 ;  /* 0x009896800000895d */ /* 0x004fea0003900000 */
[----:B------:R-:W2:Y:S02]  /*76b0*/  @!P0 SYNCS.PHASECHK.TRANS64 P0, [R0+URZ], R3 ;  /* 0x00000003000085a7 */ /* 0x000ea400080010ff */
[----:B--2---:R-:W-:Y:S05]  /*76c0*/  @!P0 BRA `(.L_x_117) ;  /* 0xfffffffc00f08947 */ /* 0x004fea000383ffff */
[----:B------:R-:W-:Y:S05]  /*76d0*/  BRA `(.L_x_118) ;  /* 0xffffffac00707947 */ /* 0x000fea000383ffff */
.L_x_39:
[----:B----4-:R-:W-:-:S07]  /*76e0*/  MOV R0, UR5 ;  /* 0x0000000500007c02 */ /* 0x010fce0008000f00 */
.L_x_119:
[----:B-1----:R1:W2:Y:S02]  /*76f0*/  SYNCS.PHASECHK.TRANS64.TRYWAIT P0, [R0+URZ], R3 ;  /* 0x00000003000075a7 */ /* 0x0022a400080011ff */
[----:B--2---:R-:W-:Y:S05]  /*7700*/  @!P0 NANOSLEEP.SYNCS 0x989680 ;  /* 0x009896800000895d */ /* 0x004fea0003900000 */
[----:B------:R-:W2:Y:S02]  /*7710*/  @!P0 SYNCS.PHASECHK.TRANS64 P0, [R0+URZ], R3 ;  /* 0x00000003000085a7 */ /* 0x000ea400080010ff */
[----:B--2---:R-:W-:Y:S05]  /*7720*/  @!P0 BRA `(.L_x_119) ;  /* 0xfffffffc00f08947 */ /* 0x004fea000383ffff */
[----:B------:R-:W-:Y:S05]  /*7730*/  BRA `(.L_x_120) ;  /* 0xffffffac007c7947 */ /* 0x000fea000383ffff */
.L_x_40:
[----:B----4-:R-:W-:-:S07]  /*7740*/  MOV R0, UR5 ;  /* 0x0000000500007c02 */ /* 0x010fce0008000f00 */
.L_x_121:
[----:B-1----:R1:W2:Y:S02]  /*7750*/  SYNCS.PHASECHK.TRANS64.TRYWAIT P0, [R0+URZ], R3 ;  /* 0x00000003000075a7 */ /* 0x0022a400080011ff */
[----:B--2---:R-:W-:Y:S05]  /*7760*/  @!P0 NANOSLEEP.SYNCS 0x989680 ;  /* 0x009896800000895d */ /* 0x004fea0003900000 */
[----:B------:R-:W2:Y:S02]  /*7770*/  @!P0 SYNCS.PHASECHK.TRANS64 P0, [R0+URZ], R3 ;  /* 0x00000003000085a7 */ /* 0x000ea400080010ff */
[----:B--2---:R-:W-:Y:S05]  /*7780*/  @!P0 BRA `(.L_x_121) ;  /* 0xfffffffc00f08947 */ /* 0x004fea000383ffff */
[----:B------:R-:W-:Y:S05]  /*7790*/  BRA `(.L_x_122) ;  /* 0xffffffac00887947 */ /* 0x000fea000383ffff */
.L_x_41:
[----:B----4-:R-:W-:-:S07]  /*77a0*/  MOV R0, UR5 ;  /* 0x0000000500007c02 */ /* 0x010fce0008000f00 */
.L_x_123:
[----:B-1----:R1:W2:Y:S02]  /*77b0*/  SYNCS.PHASECHK.TRANS64.TRYWAIT P0, [R0+URZ], R3 ;  /* 0x00000003000075a7 */ /* 0x0022a400080011ff */
[----:B--2---:R-:W-:Y:S05]  /*77c0*/  @!P0 NANOSLEEP.SYNCS 0x989680 ;  /* 0x009896800000895d */ /* 0x004fea0003900000 */
[----:B------:R-:W2:Y:S02]  /*77d0*/  @!P0 SYNCS.PHASECHK.TRANS64 P0, [R0+URZ], R3 ;  /* 0x00000003000085a7 */ /* 0x000ea400080010ff */
[----:B--2---:R-:W-:Y:S05]  /*77e0*/  @!P0 BRA `(.L_x_123) ;  /* 0xfffffffc00f08947 */ /* 0x004fea000383ffff */
[----:B------:R-:W-:Y:S05]  /*77f0*/  BRA `(.L_x_124) ;  /* 0xffffffac00947947 */ /* 0x000fea000383ffff */
.L_x_42:
[----:B----4-:R-:W-:-:S07]  /*7800*/  MOV R0, UR5 ;  /* 0x0000000500007c02 */ /* 0x010fce0008000f00 */
.L_x_125:
[----:B-1----:R1:W2:Y:S02]  /*7810*/  SYNCS.PHASECHK.TRANS64.TRYWAIT P0, [R0+URZ], R3 ;  /* 0x00000003000075a7 */ /* 0x0022a400080011ff */
[----:B--2---:R-:W-:Y:S05]  /*7820*/  @!P0 NANOSLEEP.SYNCS 0x989680 ;  /* 0x009896800000895d */ /* 0x004fea0003900000 */
[----:B------:R-:W2:Y:S02]  /*7830*/  @!P0 SYNCS.PHASECHK.TRANS64 P0, [R0+URZ], R3 ;  /* 0x00000003000085a7 */ /* 0x000ea400080010ff */
[----:B--2---:R-:W-:Y:S05]  /*7840*/  @!P0 BRA `(.L_x_125) ;  /* 0xfffffffc00f08947 */ /* 0x004fea000383ffff */
[----:B------:R-:W-:Y:S05]  /*7850*/  BRA `(.L_x_126) ;  /* 0xffffffac00a07947 */ /* 0x000fea000383ffff */
.L_x_45:
[----:B-1----:R1:W2:Y:S02]  /*7860*/  SYNCS.PHASECHK.TRANS64.TRYWAIT P0, [R0+URZ+0x110], R5 ;  /* 0x00011005000075a7 */ /* 0x0022a400080011ff */
[----:B--2---:R-:W-:Y:S05]  /*7870*/  @!P0 NANOSLEEP.SYNCS 0x989680 ;  /* 0x009896800000895d */ /* 0x004fea0003900000 */
[----:B------:R-:W2:Y:S02]  /*7880*/  @!P0 SYNCS.PHASECHK.TRANS64 P0, [R0+URZ+0x110], R5 ;  /* 0x00011005000085a7 */ /* 0x000ea400080010ff */
[----:B--2---:R-:W-:Y:S05]  /*7890*/  @!P0 BRA `(.L_x_45) ;  /* 0xfffffffc00f08947 */ /* 0x004fea000383ffff */
[----:B------:R-:W-:Y:S05]  /*78a0*/  BRA `(.L_x_127) ;  /* 0xffffffac00fc7947 */ /* 0x000fea000383ffff */
.L_x_46:
[----:B------:R-:W-:-:S07]  /*78b0*/  MOV R0, UR5 ;  /* 0x0000000500007c02 */ /* 0x000fce0008000f00 */
.L_x_128:
[----:B-1----:R1:W2:Y:S02]  /*78c0*/  SYNCS.PHASECHK.TRANS64.TRYWAIT P0, [R0+URZ+0xc0], R5 ;  /* 0x0000c005000075a7 */ /* 0x0022a400080011ff */
[----:B--2---:R-:W-:Y:S05]  /*78d0*/  @!P0 NANOSLEEP.SYNCS 0x989680 ;  /* 0x009896800000895d */ /* 0x004fea0003900000 */
[----:B------:R-:W2:Y:S02]  /*78e0*/  @!P0 SYNCS.PHASECHK.TRANS64 P0, [R0+URZ+0xc0], R5 ;  /* 0x0000c005000085a7 */ /* 0x000ea400080010ff */
[----:B--2---:R-:W-:Y:S05]  /*78f0*/  @!P0 BRA `(.L_x_128) ;  /* 0xfffffffc00f08947 */ /* 0x004fea000383ffff */
[----:B------:R-:W-:Y:S05]  /*7900*/  BRA `(.L_x_129) ;  /* 0xffffffb0000c7947 */ /* 0x000fea000383ffff */
.L_x_47:
[----:B-1----:R1:W2:Y:S02]  /*7910*/  SYNCS.PHASECHK.TRANS64.TRYWAIT P1, [R0+URZ+0xb0], R5 ;  /* 0x0000b005000075a7 */ /* 0x0022a400080211ff */
[----:B--2---:R-:W-:Y:S05]  /*7920*/  @!P1 NANOSLEEP.SYNCS 0x989680 ;  /* 0x009896800000995d */ /* 0x004fea0003900000 */
[----:B------:R-:W2:Y:S02]  /*7930*/  @!P1 SYNCS.PHASECHK.TRANS64 P1, [R0+URZ+0xb0], R5 ;  /* 0x0000b005000095a7 */ /* 0x000ea400080210ff */
[----:B--2---:R-:W-:Y:S05]  /*7940*/  @!P1 BRA `(.L_x_47) ;  /* 0xfffffffc00f09947 */ /* 0x004fea000383ffff */
[----:B------:R-:W-:Y:S05]  /*7950*/  BRA `(.L_x_130) ;  /* 0xffffffb0003c7947 */ /* 0x000fea000383ffff */
.L_x_50:
[----:B------:R-:W-:-:S07]  /*7960*/  MOV R0, UR5 ;  /* 0x0000000500007c02 */ /* 0x000fce0008000f00 */
.L_x_131:
[----:B-1----:R1:W2:Y:S02]  /*7970*/  SYNCS.PHASECHK.TRANS64.TRYWAIT P0, [R0+URZ+0xc0], R3 ;  /* 0x0000c003000075a7 */ /* 0x0022a400080011ff */
[----:B--2---:R-:W-:Y:S05]  /*7980*/  @!P0 NANOSLEEP.SYNCS 0x989680 ;  /* 0x009896800000895d */ /* 0x004fea0003900000 */
[----:B------:R-:W2:Y:S02]  /*7990*/  @!P0 SYNCS.PHASECHK.TRANS64 P0, [R0+URZ+0xc0], R3 ;  /* 0x0000c003000085a7 */ /* 0x000ea400080010ff */
[----:B--2---:R-:W-:Y:S05]  /*79a0*/  @!P0 BRA `(.L_x_131) ;  /* 0xfffffffc00f08947 */ /* 0x004fea000383ffff */
[----:B------:R-:W-:Y:S05]  /*79b0*/  BRA `(.L_x_49) ;  /* 0xffffffb000907947 */ /* 0x000fea000383ffff */
.L_x_57:
[----:B-1----:R1:W2:Y:S02]  /*79c0*/  SYNCS.PHASECHK.TRANS64.TRYWAIT P1, [R0+URZ+0xb0], R5 ;  /* 0x0000b005000075a7 */ /* 0x0022a400080211ff */
[----:B--2---:R-:W-:Y:S05]  /*79d0*/  @!P1 NANOSLEEP.SYNCS 0x989680 ;  /* 0x009896800000995d */ /* 0x004fea0003900000 */
[----:B------:R-:W2:Y:S02]  /*79e0*/  @!P1 SYNCS.PHASECHK.TRANS64 P1, [R0+URZ+0xb0], R5 ;  /* 0x0000b005000095a7 */ /* 0x000ea400080210ff */
[----:B--2---:R-:W-:Y:S05]  /*79f0*/  @!P1 BRA `(.L_x_57) ;  /* 0xfffffffc00f09947 */ /* 0x004fea000383ffff */
[----:B------:R-:W-:Y:S05]  /*7a00*/  BRA `(.L_x_132) ;  /* 0xffffffb800007947 */ /* 0x000fea000383ffff */
.L_x_58:
[----:B------:R-:W-:-:S07]  /*7a10*/  MOV R3, UR7 ;  /* 0x0000000700037c02 */ /* 0x000fce0008000f00 */
.L_x_133:
[----:B-1----:R1:W2:Y:S02]  /*7a20*/  SYNCS.PHASECHK.TRANS64.TRYWAIT P0, [R3+URZ+0xf0], R0 ;  /* 0x0000f000030075a7 */ /* 0x0022a400080011ff */
[----:B--2---:R-:W-:Y:S05]  /*7a30*/  @!P0 NANOSLEEP.SYNCS 0x989680 ;  /* 0x009896800000895d */ /* 0x004fea0003900000 */
[----:B------:R-:W2:Y:S02]  /*7a40*/  @!P0 SYNCS.PHASECHK.TRANS64 P0, [R3+URZ+0xf0], R0 ;  /* 0x0000f000030085a7 */ /* 0x000ea400080010ff */
[----:B--2---:R-:W-:Y:S05]  /*7a50*/  @!P0 BRA `(.L_x_133) ;  /* 0xfffffffc00f08947 */ /* 0x004fea000383ffff */
[----:B------:R-:W-:Y:S05]  /*7a60*/  BRA `(.L_x_134) ;  /* 0xffffffb800507947 */ /* 0x000fea000383ffff */
.L_x_61:
[----:B------:R-:W-:Y:S07]  /*7a70*/  MOV R0, UR6 ;  /* 0x0000000600007c02 */ /* 0x000fee0008000f00 */
.L_x_135:
[----:B-1----:R1:W2:Y:S02]  /*7a80*/  SYNCS.PHASECHK.TRANS64.TRYWAIT P0, [R0+URZ], R3 ;  /* 0x00000003000075a7 */ /* 0x0022a400080011ff */
[----:B--2---:R-:W-:Y:S05]  /*7a90*/  @!P0 NANOSLEEP.SYNCS 0x989680 ;  /* 0x009896800000895d */ /* 0x004fea0003900000 */
[----:B------:R-:W2:Y:S02]  /*7aa0*/  @!P0 SYNCS.PHASECHK.TRANS64 P0, [R0+URZ], R3 ;  /* 0x00000003000085a7 */ /* 0x000ea400080010ff */
[----:B--2---:R-:W-:Y:S05]  /*7ab0*/  @!P0 BRA `(.L_x_135) ;  /* 0xfffffffc00f08947 */ /* 0x004fea000383ffff */
[----:B------:R-:W-:Y:S05]  /*7ac0*/  BRA `(.L_x_60) ;  /* 0xffffffb8006c7947 */ /* 0x000fea000383ffff */
.L_x_64:
[----:B------:R-:W-:-:S07]  /*7ad0*/  MOV R0, UR6 ;  /* 0x0000000600007c02 */ /* 0x000fce0008000f00 */
.L_x_136:
[----:B--2---:R2:W4:Y:S02]  /*7ae0*/  SYNCS.PHASECHK.TRANS64.TRYWAIT P0, [R0+URZ], R3 ;  /* 0x00000003000075a7 */ /* 0x00452400080011ff */
[----:B----4-:R-:W-:Y:S05]  /*7af0*/  @!P0 NANOSLEEP.SYNCS 0x989680 ;  /* 0x009896800000895d */ /* 0x010fea0003900000 */
[----:B------:R-:W4:Y:S02]  /*7b00*/  @!P0 SYNCS.PHASECHK.TRANS64 P0, [R0+URZ], R3 ;  /* 0x00000003000085a7 */ /* 0x000f2400080010ff */
[----:B----4-:R-:W-:Y:S05]  /*7b10*/  @!P0 BRA `(.L_x_136) ;  /* 0xfffffffc00f08947 */ /* 0x010fea000383ffff */
[----:B------:R-:W-:Y:S05]  /*7b20*/  BRA `(.L_x_137) ;  /* 0xffffffbc00487947 */ /* 0x000fea000383ffff */
.L_x_65:
[----:B------:R-:W-:-:S07]  /*7b30*/  MOV R0, UR6 ;  /* 0x0000000600007c02 */ /* 0x000fce0008000f00 */
.L_x_138:
[----:B-1----:R1:W2:Y:S02]  /*7b40*/  SYNCS.PHASECHK.TRANS64.TRYWAIT P0, [R0+URZ], R3 ;  /* 0x00000003000075a7 */ /* 0x0022a400080011ff */
[----:B--2---:R-:W-:Y:S05]  /*7b50*/  @!P0 NANOSLEEP.SYNCS 0x989680 ;  /* 0x009896800000895d */ /* 0x004fea0003900000 */
[----:B------:R-:W2:Y:S02]  /*7b60*/  @!P0 SYNCS.PHASECHK.TRANS64 P0, [R0+URZ], R3 ;  /* 0x00000003000085a7 */ /* 0x000ea400080010ff */
[----:B--2---:R-:W-:Y:S05]  /*7b70*/  @!P0 BRA `(.L_x_138) ;  /* 0xfffffffc00f08947 */ /* 0x004fea000383ffff */
[----:B------:R-:W-:Y:S05]  /*7b80*/  BRA `(.L_x_139) ;  /* 0xffffffbc00547947 */ /* 0x000fea000383ffff */
.L_x_66:
[----:B------:R-:W-:-:S07]  /*7b90*/  MOV R0, UR6 ;  /* 0x0000000600007c02 */ /* 0x000fce0008000f00 */
.L_x_140:
[----:B-1----:R1:W2:Y:S02]  /*7ba0*/  SYNCS.PHASECHK.TRANS64.TRYWAIT P0, [R0+URZ], R3 ;  /* 0x00000003000075a7 */ /* 0x0022a400080011ff */
[----:B--2---:R-:W-:Y:S05]  /*7bb0*/  @!P0 NANOSLEEP.SYNCS 0x989680 ;  /* 0x009896800000895d */ /* 0x004fea0003900000 */
[----:B------:R-:W2:Y:S02]  /*7bc0*/  @!P0 SYNCS.PHASECHK.TRANS64 P0, [R0+URZ], R3 ;  /* 0x00000003000085a7 */ /* 0x000ea400080010ff */
[----:B--2---:R-:W-:Y:S05]  /*7bd0*/  @!P0 BRA `(.L_x_140) ;  /* 0xfffffffc00f08947 */ /* 0x004fea000383ffff */
[----:B------:R-:W-:Y:S05]  /*7be0*/  BRA `(.L_x_141) ;  /* 0xffffffbc00607947 */ /* 0x000fea000383ffff */
.L_x_67:
[----:B------:R-:W-:-:S07]  /*7bf0*/  MOV R0, UR7 ;  /* 0x0000000700007c02 */ /* 0x000fce0008000f00 */
.L_x_142:
[----:B-1----:R1:W2:Y:S02]  /*7c00*/  SYNCS.PHASECHK.TRANS64.TRYWAIT P0, [R0+URZ], R3 ;  /* 0x00000003000075a7 */ /* 0x0022a400080011ff */
[----:B--2---:R-:W-:Y:S05]  /*7c10*/  @!P0 NANOSLEEP.SYNCS 0x989680 ;  /* 0x009896800000895d */ /* 0x004fea0003900000 */
[----:B------:R-:W2:Y:S02]  /*7c20*/  @!P0 SYNCS.PHASECHK.TRANS64 P0, [R0+URZ], R3 ;  /* 0x00000003000085a7 */ /* 0x000ea400080010ff */
[----:B--2---:R-:W-:Y:S05]  /*7c30*/  @!P0 BRA `(.L_x_142) ;  /* 0xfffffffc00f08947 */ /* 0x004fea000383ffff */
[----:B------:R-:W-:Y:S05]  /*7c40*/  BRA `(.L_x_143) ;  /* 0xffffffbc006c7947 */ /* 0x000fea000383ffff */
.L_x_72:
[----:B--2---:R2:W3:Y:S02]  /*7c50*/  SYNCS.PHASECHK.TRANS64.TRYWAIT P0, [R0+URZ+0xb0], R3 ;  /* 0x0000b003000075a7 */ /* 0x0044e400080011ff */
[----:B---3--:R-:W-:Y:S05]  /*7c60*/  @!P0 NANOSLEEP.SYNCS 0x989680 ;  /* 0x009896800000895d */ /* 0x008fea0003900000 */
[----:B------:R-:W3:Y:S02]  /*7c70*/  @!P0 SYNCS.PHASECHK.TRANS64 P0, [R0+URZ+0xb0], R3 ;  /* 0x0000b003000085a7 */ /* 0x000ee400080010ff */
[----:B---3--:R-:W-:Y:S05]  /*7c80*/  @!P0 BRA `(.L_x_72) ;  /* 0xfffffffc00f08947 */ /* 0x008fea000383ffff */
[----:B------:R-:W-:Y:S05]  /*7c90*/  BRA `(.L_x_144) ;  /* 0xffffffc000707947 */ /* 0x000fea000383ffff */
.L_x_75:
[----:B------:R-:W-:Y:S07]  /*7ca0*/  MOV R0, UR7 ;  /* 0x0000000700007c02 */ /* 0x000fee0008000f00 */
.L_x_145:
[----:B--2---:R2:W3:Y:S02]  /*7cb0*/  SYNCS.PHASECHK.TRANS64.TRYWAIT P0, [R0+URZ+0xa8], R3 ;  /* 0x0000a803000075a7 */ /* 0x0044e400080011ff */
[----:B---3--:R-:W-:Y:S05]  /*7cc0*/  @!P0 NANOSLEEP.SYNCS 0x989680 ;  /* 0x009896800000895d */ /* 0x008fea0003900000 */
[----:B------:R-:W3:Y:S02]  /*7cd0*/  @!P0 SYNCS.PHASECHK.TRANS64 P0, [R0+URZ+0xa8], R3 ;  /* 0x0000a803000085a7 */ /* 0x000ee400080010ff */
[----:B---3--:R-:W-:Y:S05]  /*7ce0*/  @!P0 BRA `(.L_x_145) ;  /* 0xfffffffc00f08947 */ /* 0x008fea000383ffff */
[----:B------:R-:W-:Y:S05]  /*7cf0*/  BRA `(.L_x_74) ;  /* 0xffffffc400507947 */ /* 0x000fea000383ffff */
.L_x_78:
[----:B--2---:R-:W-:Y:S07]  /*7d00*/  MOV R3, UR7 ;  /* 0x0000000700037c02 */ /* 0x004fee0008000f00 */
.L_x_146:
[----:B-1----:R1:W2:Y:S02]  /*7d10*/  SYNCS.PHASECHK.TRANS64.TRYWAIT P0, [R3+URZ+0x90], R12 ;  /* 0x0000900c030075a7 */ /* 0x0022a400080011ff */
[----:B--2---:R-:W-:Y:S05]  /*7d20*/  @!P0 NANOSLEEP.SYNCS 0x989680 ;  /* 0x009896800000895d */ /* 0x004fea0003900000 */
[----:B------:R-:W2:Y:S02]  /*7d30*/  @!P0 SYNCS.PHASECHK.TRANS64 P0, [R3+URZ+0x90], R12 ;  /* 0x0000900c030085a7 */ /* 0x000ea400080010ff */
[----:B--2---:R-:W-:Y:S05]  /*7d40*/  @!P0 BRA `(.L_x_146) ;  /* 0xfffffffc00f08947 */ /* 0x004fea000383ffff */
[----:B------:R-:W-:Y:S05]  /*7d50*/  BRA `(.L_x_147) ;  /* 0xffffffc400c87947 */ /* 0x000fea000383ffff */
.L_x_79:
[----:B------:R-:W-:Y:S07]  /*7d60*/  MOV R3, UR7 ;  /* 0x0000000700037c02 */ /* 0x000fee0008000f00 */
.L_x_148:
[----:B-1----:R1:W2:Y:S02]  /*7d70*/  SYNCS.PHASECHK.TRANS64.TRYWAIT P0, [R3+URZ+0x98], R12 ;  /* 0x0000980c030075a7 */ /* 0x0022a400080011ff */
[----:B--2---:R-:W-:Y:S05]  /*7d80*/  @!P0 NANOSLEEP.SYNCS 0x989680 ;  /* 0x009896800000895d */ /* 0x004fea0003900000 */
[----:B------:R-:W2:Y:S02]  /*7d90*/  @!P0 SYNCS.PHASECHK.TRANS64 P0, [R3+URZ+0x98], R12 ;  /* 0x0000980c030085a7 */ /* 0x000ea400080010ff */
[----:B--2---:R-:W-:Y:S05]  /*7da0*/  @!P0 BRA `(.L_x_148) ;  /* 0xfffffffc00f08947 */ /* 0x004fea000383ffff */
[----:B------:R-:W-:Y:S05]  /*7db0*/  BRA `(.L_x_149) ;  /* 0xffffffc800487947 */ /* 0x000fea000383ffff */
.L_x_81:
[----:B------:R-:W-:-:S07]  /*7dc0*/  MOV R0, UR7 ;  /* 0x0000000700007c02 */ /* 0x000fce0008000f00 */
.L_x_150:
[----:B-1----:R1:W3:Y:S02]  /*7dd0*/  SYNCS.PHASECHK.TRANS64.TRYWAIT P0, [R0+URZ+0x90], R3 ;  /* 0x00009003000075a7 */ /* 0x0022e400080011ff */
[----:B---3--:R-:W-:Y:S05]  /*7de0*/  @!P0 NANOSLEEP.SYNCS 0x989680 ;  /* 0x009896800000895d */ /* 0x008fea0003900000 */
[----:B------:R-:W3:Y:S02]  /*7df0*/  @!P0 SYNCS.PHASECHK.TRANS64 P0, [R0+URZ+0x90], R3 ;  /* 0x00009003000085a7 */ /* 0x000ee400080010ff */
[----:B---3--:R-:W-:Y:S05]  /*7e00*/  @!P0 BRA `(.L_x_150) ;  /* 0xfffffffc00f08947 */ /* 0x008fea000383ffff */
[----:B------:R-:W-:Y:S05]  /*7e10*/  BRA `(.L_x_151) ;  /* 0xffffffc800b87947 */ /* 0x000fea000383ffff */
.L_x_83:
[----:B--2---:R2:W4:Y:S02]  /*7e20*/  SYNCS.PHASECHK.TRANS64.TRYWAIT P0, [R0+URZ+0xb0], R3 ;  /* 0x0000b003000075a7 */ /* 0x00452400080011ff */
[----:B----4-:R-:W-:Y:S05]  /*7e30*/  @!P0 NANOSLEEP.SYNCS 0x989680 ;  /* 0x009896800000895d */ /* 0x010fea0003900000 */
[----:B------:R-:W4:Y:S02]  /*7e40*/  @!P0 SYNCS.PHASECHK.TRANS64 P0, [R0+URZ+0xb0], R3 ;  /* 0x0000b003000085a7 */ /* 0x000f2400080010ff */
[----:B----4-:R-:W-:Y:S05]  /*7e50*/  @!P0 BRA `(.L_x_83) ;  /* 0xfffffffc00f08947 */ /* 0x010fea000383ffff */
[----:B------:R-:W-:Y:S05]  /*7e60*/  BRA `(.L_x_152) ;  /* 0xffffffcc00847947 */ /* 0x000fea000383ffff */
.L_x_94:
[----:B-1----:R1:W3:Y:S02]  /*7e70*/  SYNCS.PHASECHK.TRANS64.TRYWAIT P1, [R0+URZ+0x80], R3 ;  /* 0x00008003000075a7 */ /* 0x0022e400080211ff */
[----:B---3--:R-:W-:Y:S05]  /*7e80*/  @!P1 NANOSLEEP.SYNCS 0x989680 ;  /* 0x009896800000995d */ /* 0x008fea0003900000 */
[----:B------:R-:W3:Y:S02]  /*7e90*/  @!P1 SYNCS.PHASECHK.TRANS64 P1, [R0+URZ+0x80], R3 ;  /* 0x00008003000095a7 */ /* 0x000ee400080210ff */
[----:B---3--:R-:W-:Y:S05]  /*7ea0*/  @!P1 BRA `(.L_x_94) ;  /* 0xfffffffc00f09947 */ /* 0x008fea000383ffff */
[----:B------:R-:W-:Y:S05]  /*7eb0*/  BRA `(.L_x_93) ;  /* 0xffffffd8009c7947 */ /* 0x000fea000383ffff */
.L_x_96:
[----:B-1----:R1:W4:Y:S02]  /*7ec0*/  SYNCS.PHASECHK.TRANS64.TRYWAIT P0, [R113+URZ+0xd0], R2 ;  /* 0x0000d002710075a7 */ /* 0x00232400080011ff */
[----:B----4-:R-:W-:Y:S05]  /*7ed0*/  @!P0 NANOSLEEP.SYNCS 0x989680 ;  /* 0x009896800000895d */ /* 0x010fea0003900000 */
[----:B------:R-:W4:Y:S02]  /*7ee0*/  @!P0 SYNCS.PHASECHK.TRANS64 P0, [R113+URZ+0xd0], R2 ;  /* 0x0000d002710085a7 */ /* 0x000f2400080010ff */
[----:B----4-:R-:W-:Y:S05]  /*7ef0*/  @!P0 BRA `(.L_x_96) ;  /* 0xfffffffc00f08947 */ /* 0x010fea000383ffff */
[----:B------:R-:W-:Y:S05]  /*7f00*/  BRA `(.L_x_95) ;  /* 0xffffffd800f07947 */ /* 0x000fea000383ffff */
.L_x_104:
[----:B--2---:R2:W3:Y:S02]  /*7f10*/  SYNCS.PHASECHK.TRANS64.TRYWAIT P0, [R32+URZ+0x80], R3 ;  /* 0x00008003200075a7 */ /* 0x0044e400080011ff */
[----:B---3--:R-:W-:Y:S05]  /*7f20*/  @!P0 NANOSLEEP.SYNCS 0x989680 ;  /* 0x009896800000895d */ /* 0x008fea0003900000 */
[----:B------:R-:W3:Y:S02]  /*7f30*/  @!P0 SYNCS.PHASECHK.TRANS64 P0, [R32+URZ+0x80], R3 ;  /* 0x00008003200085a7 */ /* 0x000ee400080010ff */
[----:B---3--:R-:W-:Y:S05]  /*7f40*/  @!P0 BRA `(.L_x_104) ;  /* 0xfffffffc00f08947 */ /* 0x008fea000383ffff */
[----:B------:R-:W-:Y:S05]  /*7f50*/  BRA `(.L_x_103) ;  /* 0xffffffe400e07947 */ /* 0x000fea000383ffff */
        .weak           $__internal_0_$__cuda_sm10x_tcgen05_guardrail_trap_col_being_dealloced_not_returned_by_alloc
        .type           $__internal_0_$__cuda_sm10x_tcgen05_guardrail_trap_col_being_dealloced_not_returned_by_alloc,@function
        .size           $__internal_0_$__cuda_sm10x_tcgen05_guardrail_trap_col_being_dealloced_not_returned_by_alloc,($__internal_1_$__cuda_sm10x_tcgen05_guardrail_trap_phase_invalid_during_alloc - $__internal_0_$__cuda_sm10x_tcgen05_guardrail_trap_col_being_dealloced_not_returned_by_alloc)
$__internal_0_$__cuda_sm10x_tcgen05_guardrail_trap_col_being_dealloced_not_returned_by_alloc:
[----:B------:R-:W-:Y:S05]  /*7f60*/  BPT.TRAP 0x1 ;  /* 0x000000040000795c */ /* 0x000fea0000300000 */
[----:B------:R-:W-:-:S04]  /*7f70*/  HFMA2 R3, -RZ, RZ, 0, 0 ;  /* 0x00000000ff037431 */ /* 0x000fc800000001ff */
[----:B------:R-:W-:Y:S05]  /*7f80*/  RET.REL.NODEC R2 `(_ZN7cutlass13device_kernelINS_4gemm6kernel13GemmUniversalIN4cute5tupleIJiiiiEEENS1_10collective13CollectiveMmaINS1_35MainloopSm100TmaUmmaWarpSpecializedILi8ELi2ELi4ENS5_IJNS4_1CILi1EEESB_SB_EEEEENS5_IJNSA_ILi64EEENSA_ILi128EEESF_EEENS_12float_e4m3_tENS5_IJlSB_lEEESH_SI_NS4_8TiledMMAINS4_8MMA_AtomIJNS4_10MMA_TraitsINS4_19SM100_MMA_F8F6F4_SSEJSH_SH_fSE_SF_NS4_17integral_constantINS4_4UMMA5MajorELSP_0EEESQ_NSN_INSO_7ScaleInELSR_0EEESS_EEEEEENS4_6LayoutISC_NS5_IJNSA_ILi0EEESW_SW_EEEEENS5_IJNS4_10UnderscoreESZ_SZ_EEEEENS4_13SM90_TMA_LOADENS4_14ComposedLayoutINS4_7SwizzleILi3ELi4ELi3EEENS4_18smem_ptr_flag_bitsILi8EEENSV_INS5_IJNSA_ILi8EEESF_EEENS5_IJSF_SB_EEEEEEEvNS4_8identityES12_S1C_vS1D_EENS_8epilogue10collective18CollectiveEpilogueINS1F_23Sm100TmaWarpSpecializedILi2ELi2ELi32ELb0ELb0EEEJSG_NS5_IJNSV_ISE_SB_EES1K_EEESH_SI_SH_SI_NS1F_6fusion15FusionCallbacksIS1J_NS1M_17LinearCombinationISH_fSH_fLNS_15FloatRoundStyleE2EEESG_S1L_JEEENS4_5SM1004TMEM4LOAD26SM100_TMEM_LOAD_16dp32b32xES12_NS13_INS14_ILi2ELi4ELi3EEES17_NSV_INS5_IJS18_SE_EEENS5_IJSE_SB_EEEEEEENS4_39AutoVectorizingCopyWithAssumedAlignmentILi128EEENS4_14SM90_TMA_STOREES20_S22_S22_EEEvvEEEEvNT_6ParamsE) ;  /* 0xffffff80021c7950 */ /* 0x000fea0003c3ffff */
        .weak           $__internal_1_$__cuda_sm10x_tcgen05_guardrail_trap_phase_invalid_during_alloc
        .type           $__internal_1_$__cuda_sm10x_tcgen05_guardrail_trap_phase_invalid_during_alloc,@function
        .size           $__internal_1_$__cuda_sm10x_tcgen05_guardrail_trap_phase_invalid_during_alloc,($__internal_2_$__cuda_sm10x_tcgen05_guardrail_trap_unallocated_columns_being_dealloced - $__internal_1_$__cuda_sm10x_tcgen05_guardrail_trap_phase_invalid_during_alloc)
$__internal_1_$__cuda_sm10x_tcgen05_guardrail_trap_phase_invalid_during_alloc:
[----:B------:R-:W-:Y:S05]  /*7f90*/  BPT.TRAP 0x1 ;  /* 0x000000040000795c */ /* 0x000fea0000300000 */
[----:B------:R-:W-:-:S04]  /*7fa0*/  MOV R3, 0x0 ;  /* 0x0000000000037802 */ /* 0x000fc80000000f00 */
[----:B------:R-:W-:Y:S05]  /*7fb0*/  RET.REL.NODEC R2 `(_ZN7cutlass13device_kernelINS_4gemm6kernel13GemmUniversalIN4cute5tupleIJiiiiEEENS1_10collective13CollectiveMmaINS1_35MainloopSm100TmaUmmaWarpSpecializedILi8ELi2ELi4ENS5_IJNS4_1CILi1EEESB_SB_EEEEENS5_IJNSA_ILi64EEENSA_ILi128EEESF_EEENS_12float_e4m3_tENS5_IJlSB_lEEESH_SI_NS4_8TiledMMAINS4_8MMA_AtomIJNS4_10MMA_TraitsINS4_19SM100_MMA_F8F6F4_SSEJSH_SH_fSE_SF_NS4_17integral_constantINS4_4UMMA5MajorELSP_0EEESQ_NSN_INSO_7ScaleInELSR_0EEESS_EEEEEENS4_6LayoutISC_NS5_IJNSA_ILi0EEESW_SW_EEEEENS5_IJNS4_10UnderscoreESZ_SZ_EEEEENS4_13SM90_TMA_LOADENS4_14ComposedLayoutINS4_7SwizzleILi3ELi4ELi3EEENS4_18smem_ptr_flag_bitsILi8EEENSV_INS5_IJNSA_ILi8EEESF_EEENS5_IJSF_SB_EEEEEEEvNS4_8identityES12_S1C_vS1D_EENS_8epilogue10collective18CollectiveEpilogueINS1F_23Sm100TmaWarpSpecializedILi2ELi2ELi32ELb0ELb0EEEJSG_NS5_IJNSV_ISE_SB_EES1K_EEESH_SI_SH_SI_NS1F_6fusion15FusionCallbacksIS1J_NS1M_17LinearCombinationISH_fSH_fLNS_15FloatRoundStyleE2EEESG_S1L_JEEENS4_5SM1004TMEM4LOAD26SM100_TMEM_LOAD_16dp32b32xES12_NS13_INS14_ILi2ELi4ELi3EEES17_NSV_INS5_IJS18_SE_EEENS5_IJSE_SB_EEEEEEENS4_39AutoVectorizingCopyWithAssumedAlignmentILi128EEENS4_14SM90_TMA_STOREES20_S22_S22_EEEvvEEEEvNT_6ParamsE) ;  /* 0xffffff8002107950 */ /* 0x000fea0003c3ffff */
        .weak           $__internal_2_$__cuda_sm10x_tcgen05_guardrail_trap_unallocated_columns_being_dealloced
        .type           $__internal_2_$__cuda_sm10x_tcgen05_guardrail_trap_unallocated_columns_being_dealloced,@function
        .size           $__internal_2_$__cuda_sm10x_tcgen05_guardrail_trap_unallocated_columns_being_dealloced,(.L_x_154 - $__internal_2_$__cuda_sm10x_tcgen05_guardrail_trap_unallocated_columns_being_dealloced)
$__internal_2_$__cuda_sm10x_tcgen05_guardrail_trap_unallocated_columns_being_dealloced:
[----:B------:R-:W-:Y:S05]  /*7fc0*/  BPT.TRAP 0x1 ;  /* 0x000000040000795c */ /* 0x000fea0000300000 */
[----:B------:R-:W-:-:S04]  /*7fd0*/  HFMA2 R3, -RZ, RZ, 0, 0 ;  /* 0x00000000ff037431 */ /* 0x000fc800000001ff */
[----:B------:R-:W-:Y:S05]  /*7fe0*/  RET.REL.NODEC R2 `(_ZN7cutlass13device_kernelINS_4gemm6kernel13GemmUniversalIN4cute5tupleIJiiiiEEENS1_10collective13CollectiveMmaINS1_35MainloopSm100TmaUmmaWarpSpecializedILi8ELi2ELi4ENS5_IJNS4_1CILi1EEESB_SB_EEEEENS5_IJNSA_ILi64EEENSA_ILi128EEESF_EEENS_12float_e4m3_tENS5_IJlSB_lEEESH_SI_NS4_8TiledMMAINS4_8MMA_AtomIJNS4_10MMA_TraitsINS4_19SM100_MMA_F8F6F4_SSEJSH_SH_fSE_SF_NS4_17integral_constantINS4_4UMMA5MajorELSP_0EEESQ_NSN_INSO_7ScaleInELSR_0EEESS_EEEEEENS4_6LayoutISC_NS5_IJNSA_ILi0EEESW_SW_EEEEENS5_IJNS4_10UnderscoreESZ_SZ_EEEEENS4_13SM90_TMA_LOADENS4_14ComposedLayoutINS4_7SwizzleILi3ELi4ELi3EEENS4_18smem_ptr_flag_bitsILi8EEENSV_INS5_IJNSA_ILi8EEESF_EEENS5_IJSF_SB_EEEEEEEvNS4_8identityES12_S1C_vS1D_EENS_8epilogue10collective18CollectiveEpilogueINS1F_23Sm100TmaWarpSpecializedILi2ELi2ELi32ELb0ELb0EEEJSG_NS5_IJNSV_ISE_SB_EES1K_EEESH_SI_SH_SI_NS1F_6fusion15FusionCallbacksIS1J_NS1M_17LinearCombinationISH_fSH_fLNS_15FloatRoundStyleE2EEESG_S1L_JEEENS4_5SM1004TMEM4LOAD26SM100_TMEM_LOAD_16dp32b32xES12_NS13_INS14_ILi2ELi4ELi3EEES17_NSV_INS5_IJS18_SE_EEENS5_IJSE_SB_EEEEEEENS4_39AutoVectorizingCopyWithAssumedAlignmentILi128EEENS4_14SM90_TMA_STOREES20_S22_S22_EEEvvEEEEvNT_6ParamsE) ;  /* 0xffffff8002047950 */ /* 0x000fea0003c3ffff */
.L_x_153:
[----:B------:R-:W-:-:S00]  /*7ff0*/  BRA `(.L_x_153) ;  /* 0xfffffffc00fc7947 */ /* 0x000fc0000383ffff */
[----:B------:R-:W-:-:S00]  /*8000*/  NOP ;  /* 0x0000000000007918 */ /* 0x000fc00000000000 */
[----:B------:R-:W-:-:S00]  /*8010*/  NOP ;  /* 0x0000000000007918 */ /* 0x000fc00000000000 */
[----:B------:R-:W-:-:S00]  /*8020*/  NOP ;  /* 0x0000000000007918 */ /* 0x000fc00000000000 */
[----:B------:R-:W-:-:S00]  /*8030*/  NOP ;  /* 0x0000000000007918 */ /* 0x000fc00000000000 */
[----:B------:R-:W-:-:S00]  /*8040*/  NOP ;  /* 0x0000000000007918 */ /* 0x000fc00000000000 */
[----:B------:R-:W-:-:S00]  /*8050*/  NOP ;  /* 0x0000000000007918 */ /* 0x000fc00000000000 */
[----:B------:R-:W-:-:S00]  /*8060*/  NOP ;  /* 0x0000000000007918 */ /* 0x000fc00000000000 */
[----:B------:R-:W-:-:S00]  /*8070*/  NOP ;  /* 0x0000000000007918 */ /* 0x000fc00000000000 */
.L_x_154:


//--------------------- .nv.global.init           --------------------------
	.section	.nv.global.init,"aw",@progbits
.nv.global.init:
	.type		$str$27,@object
	.size		$str$27,($str$28 - $str$27)
$str$27:
        /*0000*/ 	.byte	0x28, 0x61, 0x64, 0x64, 0x72, 0x65, 0x73, 0x73, 0x20, 0x26, 0x20, 0x6d, 0x61, 0x73, 0x6b, 0x29
        /*0010*/ 	.byte	0x20, 0x3d, 0x3d, 0x20, 0x30, 0x00
	.type		$str$28,@object
	.size		$str$28,($str$26 - $str$28)
$str$28:
        /*0016*/ 	.byte	0x2f, 0x74, 0x6d, 0x70, 0x2f, 0x63, 0x75, 0x74, 0x6c, 0x61, 0x73, 0x73, 0x5f, 0x73, 0x77, 0x65
        /*0026*/ 	.byte	0x65, 0x70, 0x5f, 0x73, 0x72, 0x63, 0x2f, 0x69, 0x6e, 0x63, 0x6c, 0x75, 0x64, 0x65, 0x2f, 0x63
        /*0036*/ 	.byte	0x75, 0x74, 0x65, 0x2f, 0x70, 0x6f, 0x69, 0x6e, 0x74, 0x65, 0x72, 0x5f, 0x66, 0x6c, 0x61, 0x67
        /*0046*/ 	.byte	0x67, 0x65, 0x64, 0x2e, 0x68, 0x70, 0x70, 0x00
	.type		$str$26,@object
	.size		$str$26,($str$25 - $str$26)
$str$26:
        /*004e*/ 	.byte	0x2f, 0x74, 0x6d, 0x70, 0x2f, 0x63, 0x75, 0x74, 0x6c, 0x61, 0x73, 0x73, 0x5f, 0x73, 0x77, 0x65
        /*005e*/ 	.byte	0x65, 0x70, 0x5f, 0x73, 0x72, 0x63, 0x2f, 0x69, 0x6e, 0x63, 0x6c, 0x75, 0x64, 0x65, 0x2f, 0x63
        /*006e*/ 	.byte	0x75, 0x74, 0x65, 0x2f, 0x61, 0x74, 0x6f, 0x6d, 0x2f, 0x63, 0x6f, 0x70, 0x79, 0x5f, 0x74, 0x72
        /*007e*/ 	.byte	0x61, 0x69, 0x74, 0x73, 0x5f, 0x73, 0x6d, 0x31, 0x30, 0x30, 0x2e, 0x68, 0x70, 0x70, 0x00
	.type		$str$25,@object
	.size		$str$25,(__unnamed_1 - $str$25)
$str$25:
        /*008d*/ 	.byte	0x28, 0x28, 0x75, 0x69, 0x6e, 0x74, 0x33, 0x32, 0x5f, 0x74, 0x28, 0x74, 0x68, 0x72, 0x65, 0x61
        /*009d*/ 	.byte	0x64, 0x49, 0x64, 0x78, 0x2e, 0x78, 0x29, 0x20, 0x2f, 0x20, 0x33, 0x32, 0x29, 0x20, 0x25, 0x20
        /*00ad*/ 	.byte	0x34, 0x29, 0x20, 0x3d, 0x3d, 0x20, 0x28, 0x28, 0x28, 0x74, 0x6d, 0x65, 0x6d, 0x5f, 0x61, 0x64
        /*00bd*/ 	.byte	0x64, 0x72, 0x20, 0x3e, 0x3e, 0x20, 0x31, 0x36, 0x29, 0x20, 0x2f, 0x20, 0x33, 0x32, 0x29, 0x20
        /*00cd*/ 	.byte	0x25, 0x20, 0x34, 0x29, 0x00
	.type		__unnamed_1,@object
	.size		__unnamed_1,(__unnamed_2 - __unnamed_1)
__unnamed_1:
        /*00d2*/ 	.byte	0x61, 0x75, 0x74, 0x6f, 0x20, 0x63, 0x75, 0x74, 0x65, 0x3a, 0x3a, 0x61, 0x73, 0x5f, 0x70, 0x6f
        /* <DEDUP_REMOVED lines=24> */
        /*0262*/ 	.byte	0x3c, 0x34, 0x30, 0x39, 0x36, 0x3e, 0x3e, 0x3e, 0x3e, 0x5d, 0x00
	.type		__unnamed_2,@object
	.size		__unnamed_2,(.L_2 - __unnamed_2)
__unnamed_2:
        /* <DEDUP_REMOVED lines=40> */
        /*04ed*/ 	.byte	0x74, 0x65, 0x3a, 0x3a, 0x43, 0x3c, 0x30, 0x3e, 0x3e, 0x3e, 0x3e, 0x5d, 0x00
.L_2:


//--------------------- .nv.shared._ZN7cutlass13device_kernelINS_4gemm6kernel13GemmUniversalIN4cute5tupleIJiiiiEEENS1_10collective13CollectiveMmaINS1_35MainloopSm100TmaUmmaWarpSpecializedILi8ELi2ELi4ENS5_IJNS4_1CILi1EEESB_SB_EEEEENS5_IJNSA_ILi64EEENSA_ILi128EEESF_EEENS_12float_e4m3_tENS5_IJlSB_lEEESH_SI_NS4_8TiledMMAINS4_8MMA_AtomIJNS4_10MMA_TraitsINS4_19SM100_MMA_F8F6F4_SSEJSH_SH_fSE_SF_NS4_17integral_constantINS4_4UMMA5MajorELSP_0EEESQ_NSN_INSO_7ScaleInELSR_0EEESS_EEEEEENS4_6LayoutISC_NS5_IJNSA_ILi0EEESW_SW_EEEEENS5_IJNS4_10UnderscoreESZ_SZ_EEEEENS4_13SM90_TMA_LOADENS4_14ComposedLayoutINS4_7SwizzleILi3ELi4ELi3EEENS4_18smem_ptr_flag_bitsILi8EEENSV_INS5_IJNSA_ILi8EEESF_EEENS5_IJSF_SB_EEEEEEEvNS4_8identityES12_S1C_vS1D_EENS_8epilogue10collective18CollectiveEpilogueINS1F_23Sm100TmaWarpSpecializedILi2ELi2ELi32ELb0ELb0EEEJSG_NS5_IJNSV_ISE_SB_EES1K_EEESH_SI_SH_SI_NS1F_6fusion15FusionCallbacksIS1J_NS1M_17LinearCombinationISH_fSH_fLNS_15FloatRoundStyleE2EEESG_S1L_JEEENS4_5SM1004TMEM4LOAD26SM100_TMEM_LOAD_16dp32b32xES12_NS13_INS14_ILi2ELi4ELi3EEES17_NSV_INS5_IJS18_SE_EEENS5_IJSE_SB_EEEEEEENS4_39AutoVectorizingCopyWithAssumedAlignmentILi128EEENS4_14SM90_TMA_STOREES20_S22_S22_EEEvvEEEEvNT_6ParamsE --------------------------
	.section	.nv.shared._ZN7cutlass13device_kernelINS_4gemm6kernel13GemmUniversalIN4cute5tupleIJiiiiEEENS1_10collective13CollectiveMmaINS1_35MainloopSm100TmaUmmaWarpSpecializedILi8ELi2ELi4ENS5_IJNS4_1CILi1EEESB_SB_EEEEENS5_IJNSA_ILi64EEENSA_ILi128EEESF_EEENS_12float_e4m3_tENS5_IJlSB_lEEESH_SI_NS4_8TiledMMAINS4_8MMA_AtomIJNS4_10MMA_TraitsINS4_19SM100_MMA_F8F6F4_SSEJSH_SH_fSE_SF_NS4_17integral_constantINS4_4UMMA5MajorELSP_0EEESQ_NSN_INSO_7ScaleInELSR_0EEESS_EEEEEENS4_6LayoutISC_NS5_IJNSA_ILi0EEESW_SW_EEEEENS5_IJNS4_10UnderscoreESZ_SZ_EEEEENS4_13SM90_TMA_LOADENS4_14ComposedLayoutINS4_7SwizzleILi3ELi4ELi3EEENS4_18smem_ptr_flag_bitsILi8EEENSV_INS5_IJNSA_ILi8EEESF_EEENS5_IJSF_SB_EEEEEEEvNS4_8identityES12_S1C_vS1D_EENS_8epilogue10collective18CollectiveEpilogueINS1F_23Sm100TmaWarpSpecializedILi2ELi2ELi32ELb0ELb0EEEJSG_NS5_IJNSV_ISE_SB_EES1K_EEESH_SI_SH_SI_NS1F_6fusion15FusionCallbacksIS1J_NS1M_17LinearCombinationISH_fSH_fLNS_15FloatRoundStyleE2EEESG_S1L_JEEENS4_5SM1004TMEM4LOAD26SM100_TMEM_LOAD_16dp32b32xES12_NS13_INS14_ILi2ELi4ELi3EEES17_NSV_INS5_IJS18_SE_EEENS5_IJSE_SB_EEEEEEENS4_39AutoVectorizingCopyWithAssumedAlignmentILi128EEENS4_14SM90_TMA_STOREES20_S22_S22_EEEvvEEEEvNT_6ParamsE,"aw",@nobits
	.sectionflags	@""
	.align	16
	.zero		1024


//--------------------- .nv.shared.reserved.0     --------------------------
	.section	.nv.shared.reserved.0,"aw",@nobits
	.weak		__nv_reservedSMEM_offset_0_alias
	.size		__nv_reservedSMEM_offset_0_alias, 0, 64
	.other		__nv_reservedSMEM_offset_0_alias,@"STO_CUDA_RESERVED_SHARED STV_DEFAULT"
__nv_reservedSMEM_offset_0_alias:
	.zero		0
.nv.shared.reserved.0:
	.zero		64
	.weak		__nv_reservedSMEM_tcgen05_partition
	.type		__nv_reservedSMEM_tcgen05_partition,@object
	.size		__nv_reservedSMEM_tcgen05_partition,(.L_0 - __nv_reservedSMEM_tcgen05_partition)
__nv_reservedSMEM_tcgen05_partition:
	.zero		32
.L_0:


//--------------------- .nv.global                --------------------------
	.section	.nv.global,"aw",@nobits
.nv.global:
	.type		_ZN40_INTERNAL_ae3cbf1c_4_k_cu_6f5d6957_297864cute1_E,@object
	.size		_ZN40_INTERNAL_ae3cbf1c_4_k_cu_6f5d6957_297864cute1_E,(_ZN40_INTERNAL_ae3cbf1c_4_k_cu_6f5d6957_297864cuda3std3__45__cpo6cbeginE - _ZN40_INTERNAL_ae3cbf1c_4_k_cu_6f5d6957_297864cute1_E)
_ZN40_INTERNAL_ae3cbf1c_4_k_cu_6f5d6957_297864cute1_E:
	.zero		1
	.type		_ZN40_INTERNAL_ae3cbf1c_4_k_cu_6f5d6957_297864cuda3std3__45__cpo6cbeginE,@object
	.size		_ZN40_INTERNAL_ae3cbf1c_4_k_cu_6f5d6957_297864cuda3std3__45__cpo6cbeginE,(_ZN40_INTERNAL_ae3cbf1c_4_k_cu_6f5d6957_297864cuda3std3__48in_placeE - _ZN40_INTERNAL_ae3cbf1c_4_k_cu_6f5d6957_297864cuda3std3__45__cpo6cbeginE)
_ZN40_INTERNAL_ae3cbf1c_4_k_cu_6f5d6957_297864cuda3std3__45__cpo6cbeginE:
	.zero		1
	.type		_ZN40_INTERNAL_ae3cbf1c_4_k_cu_6f5d6957_297864cuda3std3__48in_placeE,@object
	.size		_ZN40_INTERNAL_ae3cbf1c_4_k_cu_6f5d6957_297864cuda3std3__48in_placeE,(_ZN40_INTERNAL_ae3cbf1c_4_k_cu_6f5d6957_297864cuda3std6ranges3__45__cpo9iter_moveE - _ZN40_INTERNAL_ae3cbf1c_4_k_cu_6f5d6957_297864cuda3std3__48in_placeE)
_ZN40_INTERNAL_ae3cbf1c_4_k_cu_6f5d6957_297864cuda3std3__48in_placeE:
	.zero		1
	.type		_ZN40_INTERNAL_ae3cbf1c_4_k_cu_6f5d6957_297864cuda3std6ranges3__45__cpo9iter_moveE,@object
	.size		_ZN40_INTERNAL_ae3cbf1c_4_k_cu_6f5d6957_297864cuda3std6ranges3__45__cpo9iter_moveE,(_ZN40_INTERNAL_ae3cbf1c_4_k_cu_6f5d6957_297864cuda3std3__45__cpo5beginE - _ZN40_INTERNAL_ae3cbf1c_4_k_cu_6f5d6957_297864cuda3std6ranges3__45__cpo9iter_moveE)
_ZN40_INTERNAL_ae3cbf1c_4_k_cu_6f5d6957_297864cuda3std6ranges3__45__cpo9iter_moveE:
	.zero		1
	.type		_ZN40_INTERNAL_ae3cbf1c_4_k_cu_6f5d6957_297864cuda3std3__45__cpo5beginE,@object
	.size		_ZN40_INTERNAL_ae3cbf1c_4_k_cu_6f5d6957_297864cuda3std3__45__cpo5beginE,(_ZN40_INTERNAL_ae3cbf1c_4_k_cu_6f5d6957_297864cuda3std3__442_GLOBAL__N__ae3cbf1c_4_k_cu_6f5d6957_297866ignoreE - _ZN40_INTERNAL_ae3cbf1c_4_k_cu_6f5d6957_297864cuda3std3__45__cpo5beginE)
_ZN40_INTERNAL_ae3cbf1c_4_k_cu_6f5d6957_297864cuda3std3__45__cpo5beginE:
	.zero		1
	.type		_ZN40_INTERNAL_ae3cbf1c_4_k_cu_6f5d6957_297864cuda3std3__442_GLOBAL__N__ae3cbf1c_4_k_cu_6f5d6957_297866ignoreE,@object
	.size		_ZN40_INTERNAL_ae3cbf1c_4_k_cu_6f5d6957_297864cuda3std3__442_GLOBAL__N__ae3cbf1c_4_k_cu_6f5d6957_297866ignoreE,(_ZN40_INTERNAL_ae3cbf1c_4_k_cu_6f5d6957_297864cute7productE - _ZN40_INTERNAL_ae3cbf1c_4_k_cu_6f5d6957_297864cuda3std3__442_GLOBAL__N__ae3cbf1c_4_k_cu_6f5d6957_297866ignoreE)
_ZN40_INTERNAL_ae3cbf1c_4_k_cu_6f5d6957_297864cuda3std3__442_GLOBAL__N__ae3cbf1c_4_k_cu_6f5d6957_297866ignoreE:
	.zero		1
	.type		_ZN40_INTERNAL_ae3cbf1c_4_k_cu_6f5d6957_297864cute7productE,@object
	.size		_ZN40_INTERNAL_ae3cbf1c_4_k_cu_6f5d6957_297864cute7productE,(_ZN40_INTERNAL_ae3cbf1c_4_k_cu_6f5d6957_297864cuda3std3__45__cpo3endE - _ZN40_INTERNAL_ae3cbf1c_4_k_cu_6f5d6957_297864cute7productE)
_ZN40_INTERNAL_ae3cbf1c_4_k_cu_6f5d6957_297864cute7productE:
	.zero		1
	.type		_ZN40_INTERNAL_ae3cbf1c_4_k_cu_6f5d6957_297864cuda3std3__45__cpo3endE,@object
	.size		_ZN40_INTERNAL_ae3cbf1c_4_k_cu_6f5d6957_297864cuda3std3__45__cpo3endE,(_ZN40_INTERNAL_ae3cbf1c_4_k_cu_6f5d6957_297864cuda3std3__419piecewise_constructE - _ZN40_INTERNAL_ae3cbf1c_4_k_cu_6f5d6957_297864cuda3std3__45__cpo3endE)
_ZN40_INTERNAL_ae3cbf1c_4_k_cu_6f5d6957_297864cuda3std3__45__cpo3endE:
	.zero		1
	.type		_ZN40_INTERNAL_ae3cbf1c_4_k_cu_6f5d6957_297864cuda3std3__419piecewise_constructE,@object
	.size		_ZN40_INTERNAL_ae3cbf1c_4_k_cu_6f5d6957_297864cuda3std3__419piecewise_constructE,(_ZN40_INTERNAL_ae3cbf1c_4_k_cu_6f5d6957_297864cuda3std3__45__cpo4cendE - _ZN40_INTERNAL_ae3cbf1c_4_k_cu_6f5d6957_297864cuda3std3__419piecewise_constructE)
_ZN40_INTERNAL_ae3cbf1c_4_k_cu_6f5d6957_297864cuda3std3__419piecewise_constructE:
	.zero		1
	.type		_ZN40_INTERNAL_ae3cbf1c_4_k_cu_6f5d6957_297864cuda3std3__45__cpo4cendE,@object
	.size		_ZN40_INTERNAL_ae3cbf1c_4_k_cu_6f5d6957_297864cuda3std3__45__cpo4cendE,(_ZN40_INTERNAL_ae3cbf1c_4_k_cu_6f5d6957_297864cuda3std6ranges3__45__cpo4swapE - _ZN40_INTERNAL_ae3cbf1c_4_k_cu_6f5d6957_297864cuda3std3__45__cpo4cendE)
_ZN40_INTERNAL_ae3cbf1c_4_k_cu_6f5d6957_297864cuda3std3__45__cpo4cendE:
	.zero		1
	.type		_ZN40_INTERNAL_ae3cbf1c_4_k_cu_6f5d6957_297864cuda3std6ranges3__45__cpo4swapE,@object
	.size		_ZN40_INTERNAL_ae3cbf1c_4_k_cu_6f5d6957_297864cuda3std6ranges3__45__cpo4swapE,(.L_10 - _ZN40_INTERNAL_ae3cbf1c_4_k_cu_6f5d6957_297864cuda3std6ranges3__45__cpo4swapE)
_ZN40_INTERNAL_ae3cbf1c_4_k_cu_6f5d6957_297864cuda3std6ranges3__45__cpo4swapE:
	.zero		1
.L_10:


//--------------------- .nv.constant0._ZN7cutlass13device_kernelINS_4gemm6kernel13GemmUniversalIN4cute5tupleIJiiiiEEENS1_10collective13CollectiveMmaINS1_35MainloopSm100TmaUmmaWarpSpecializedILi8ELi2ELi4ENS5_IJNS4_1CILi1EEESB_SB_EEEEENS5_IJNSA_ILi64EEENSA_ILi128EEESF_EEENS_12float_e4m3_tENS5_IJlSB_lEEESH_SI_NS4_8TiledMMAINS4_8MMA_AtomIJNS4_10MMA_TraitsINS4_19SM100_MMA_F8F6F4_SSEJSH_SH_fSE_SF_NS4_17integral_constantINS4_4UMMA5MajorELSP_0EEESQ_NSN_INSO_7ScaleInELSR_0EEESS_EEEEEENS4_6LayoutISC_NS5_IJNSA_ILi0EEESW_SW_EEEEENS5_IJNS4_10UnderscoreESZ_SZ_EEEEENS4_13SM90_TMA_LOADENS4_14ComposedLayoutINS4_7SwizzleILi3ELi4ELi3EEENS4_18smem_ptr_flag_bitsILi8EEENSV_INS5_IJNSA_ILi8EEESF_EEENS5_IJSF_SB_EEEEEEEvNS4_8identityES12_S1C_vS1D_EENS_8epilogue10collective18CollectiveEpilogueINS1F_23Sm100TmaWarpSpecializedILi2ELi2ELi32ELb0ELb0EEEJSG_NS5_IJNSV_ISE_SB_EES1K_EEESH_SI_SH_SI_NS1F_6fusion15FusionCallbacksIS1J_NS1M_17LinearCombinationISH_fSH_fLNS_15FloatRoundStyleE2EEESG_S1L_JEEENS4_5SM1004TMEM4LOAD26SM100_TMEM_LOAD_16dp32b32xES12_NS13_INS14_ILi2ELi4ELi3EEES17_NSV_INS5_IJS18_SE_EEENS5_IJSE_SB_EEEEEEENS4_39AutoVectorizingCopyWithAssumedAlignmentILi128EEENS4_14SM90_TMA_STOREES20_S22_S22_EEEvvEEEEvNT_6ParamsE --------------------------
	.section	.nv.constant0._ZN7cutlass13device_kernelINS_4gemm6kernel13GemmUniversalIN4cute5tupleIJiiiiEEENS1_10collective13CollectiveMmaINS1_35MainloopSm100TmaUmmaWarpSpecializedILi8ELi2ELi4ENS5_IJNS4_1CILi1EEESB_SB_EEEEENS5_IJNSA_ILi64EEENSA_ILi128EEESF_EEENS_12float_e4m3_tENS5_IJlSB_lEEESH_SI_NS4_8TiledMMAINS4_8MMA_AtomIJNS4_10MMA_TraitsINS4_19SM100_MMA_F8F6F4_SSEJSH_SH_fSE_SF_NS4_17integral_constantINS4_4UMMA5MajorELSP_0EEESQ_NSN_INSO_7ScaleInELSR_0EEESS_EEEEEENS4_6LayoutISC_NS5_IJNSA_ILi0EEESW_SW_EEEEENS5_IJNS4_10UnderscoreESZ_SZ_EEEEENS4_13SM90_TMA_LOADENS4_14ComposedLayoutINS4_7SwizzleILi3ELi4ELi3EEENS4_18smem_ptr_flag_bitsILi8EEENSV_INS5_IJNSA_ILi8EEESF_EEENS5_IJSF_SB_EEEEEEEvNS4_8identityES12_S1C_vS1D_EENS_8epilogue10collective18CollectiveEpilogueINS1F_23Sm100TmaWarpSpecializedILi2ELi2ELi32ELb0ELb0EEEJSG_NS5_IJNSV_ISE_SB_EES1K_EEESH_SI_SH_SI_NS1F_6fusion15FusionCallbacksIS1J_NS1M_17LinearCombinationISH_fSH_fLNS_15FloatRoundStyleE2EEESG_S1L_JEEENS4_5SM1004TMEM4LOAD26SM100_TMEM_LOAD_16dp32b32xES12_NS13_INS14_ILi2ELi4ELi3EEES17_NSV_INS5_IJS18_SE_EEENS5_IJSE_SB_EEEEEEENS4_39AutoVectorizingCopyWithAssumedAlignmentILi128EEENS4_14SM90_TMA_STOREES20_S22_S22_EEEvvEEEEvNT_6ParamsE,"a",@progbits
	.sectionflags	@""
	.align	4
.nv.constant0._ZN7cutlass13device_kernelINS_4gemm6kernel13GemmUniversalIN4cute5tupleIJiiiiEEENS1_10collective13CollectiveMmaINS1_35MainloopSm100TmaUmmaWarpSpecializedILi8ELi2ELi4ENS5_IJNS4_1CILi1EEESB_SB_EEEEENS5_IJNSA_ILi64EEENSA_ILi128EEESF_EEENS_12float_e4m3_tENS5_IJlSB_lEEESH_SI_NS4_8TiledMMAINS4_8MMA_AtomIJNS4_10MMA_TraitsINS4_19SM100_MMA_F8F6F4_SSEJSH_SH_fSE_SF_NS4_17integral_constantINS4_4UMMA5MajorELSP_0EEESQ_NSN_INSO_7ScaleInELSR_0EEESS_EEEEEENS4_6LayoutISC_NS5_IJNSA_ILi0EEESW_SW_EEEEENS5_IJNS4_10UnderscoreESZ_SZ_EEEEENS4_13SM90_TMA_LOADENS4_14ComposedLayoutINS4_7SwizzleILi3ELi4ELi3EEENS4_18smem_ptr_flag_bitsILi8EEENSV_INS5_IJNSA_ILi8EEESF_EEENS5_IJSF_SB_EEEEEEEvNS4_8identityES12_S1C_vS1D_EENS_8epilogue10collective18CollectiveEpilogueINS1F_23Sm100TmaWarpSpecializedILi2ELi2ELi32ELb0ELb0EEEJSG_NS5_IJNSV_ISE_SB_EES1K_EEESH_SI_SH_SI_NS1F_6fusion15FusionCallbacksIS1J_NS1M_17LinearCombinationISH_fSH_fLNS_15FloatRoundStyleE2EEESG_S1L_JEEENS4_5SM1004TMEM4LOAD26SM100_TMEM_LOAD_16dp32b32xES12_NS13_INS14_ILi2ELi4ELi3EEES17_NSV_INS5_IJS18_SE_EEENS5_IJSE_SB_EEEEEEENS4_39AutoVectorizingCopyWithAssumedAlignmentILi128EEENS4_14SM90_TMA_STOREES20_S22_S22_EEEvvEEEEvNT_6ParamsE:
	.zero		2944


//--------------------- SYMBOLS --------------------------

	.type		.nv.reservedSmem.offset0,@object
	.size		.nv.reservedSmem.offset0,0x4
	.type		.nv.reservedSmem.cap,@object
	.size		.nv.reservedSmem.cap,0x4
	.type		__assertfail,@function
